	.headerflags	@"EF_CUDA_TEXMODE_UNIFIED EF_CUDA_64BIT_ADDRESS EF_CUDA_ACCELERATORS EF_CUDA_SM90 EF_CUDA_VIRTUAL_SM(EF_CUDA_SM90)"
	.elftype	@"ET_EXEC"


//--------------------- .nv.info                  --------------------------
	.section	.nv.info,"",@"SHT_CUDA_INFO"
	.align	4


	//----- nvinfo : EIATTR_REGCOUNT
	.align		4
        /*0000*/ 	.byte	0x04, 0x2f
        /*0002*/ 	.short	(.L_1 - .L_0)
	.align		4
.L_0:
        /*0004*/ 	.word	index@(triton_poi_fused_avg_pool2d_convolution_45)
        /*0008*/ 	.word	0x0000004d


	//----- nvinfo : EIATTR_MIN_STACK_SIZE
	.align		4
.L_1:
        /*000c*/ 	.byte	0x04, 0x12
        /*000e*/ 	.short	(.L_3 - .L_2)
	.align		4
.L_2:
        /*0010*/ 	.word	index@(triton_poi_fused_avg_pool2d_convolution_45)
        /*0014*/ 	.word	0x00000000


	//----- nvinfo : EIATTR_FRAME_SIZE
	.align		4
.L_3:
        /*0018*/ 	.byte	0x04, 0x11
        /*001a*/ 	.short	(.L_5 - .L_4)
	.align		4
.L_4:
        /*001c*/ 	.word	index@(triton_poi_fused_avg_pool2d_convolution_45)
        /*0020*/ 	.word	0x00000000


	//----- nvinfo : EIATTR_MIN_STACK_SIZE
	.align		4
.L_5:
        /*0024*/ 	.byte	0x04, 0x12
        /*0026*/ 	.short	(.L_7 - .L_6)
	.align		4
.L_6:
        /*0028*/ 	.word	index@(triton_poi_fused_avg_pool2d_convolution_45)
        /*002c*/ 	.word	0x00000000
.L_7:


//--------------------- .nv.info.triton_poi_fused_avg_pool2d_convolution_45 --------------------------
	.section	.nv.info.triton_poi_fused_avg_pool2d_convolution_45,"",@"SHT_CUDA_INFO"
	.sectionflags	@""
	.align	4


	//----- nvinfo : EIATTR_CUDA_API_VERSION
	.align		4
        /*0000*/ 	.byte	0x04, 0x37
        /*0002*/ 	.short	(.L_9 - .L_8)
.L_8:
        /*0004*/ 	.word	0x0000007c


	//----- nvinfo : EIATTR_KPARAM_INFO
	.align		4
.L_9:
        /*0008*/ 	.byte	0x04, 0x17
        /*000a*/ 	.short	(.L_11 - .L_10)
.L_10:
        /*000c*/ 	.word	0x00000000
        /*0010*/ 	.short	0x0006
        /*0012*/ 	.short	0x002c
        /*0014*/ 	.byte	0x00, 0xf0, 0x11, 0x00


	//----- nvinfo : EIATTR_KPARAM_INFO
	.align		4
.L_11:
        /*0018*/ 	.byte	0x04, 0x17
        /*001a*/ 	.short	(.L_13 - .L_12)
.L_12:
        /*001c*/ 	.word	0x00000000
        /*0020*/ 	.short	0x0005
        /*0022*/ 	.short	0x0028
        /*0024*/ 	.byte	0x00, 0xf0, 0x11, 0x00


	//----- nvinfo : EIATTR_KPARAM_INFO
	.align		4
.L_13:
        /*0028*/ 	.byte	0x04, 0x17
        /*002a*/ 	.short	(.L_15 - .L_14)
.L_14:
        /*002c*/ 	.word	0x00000000
        /*0030*/ 	.short	0x0004
        /*0032*/ 	.short	0x0020
        /*0034*/ 	.byte	0x00, 0xf4, 0x21, 0x00


	//----- nvinfo : EIATTR_KPARAM_INFO
	.align		4
.L_15:
        /*0038*/ 	.byte	0x04, 0x17
        /*003a*/ 	.short	(.L_17 - .L_16)
.L_16:
        /*003c*/ 	.word	0x00000000
        /*0040*/ 	.short	0x0003
        /*0042*/ 	.short	0x0018
        /*0044*/ 	.byte	0x00, 0xf4, 0x21, 0x00


	//----- nvinfo : EIATTR_KPARAM_INFO
	.align		4
.L_17:
        /*0048*/ 	.byte	0x04, 0x17
        /*004a*/ 	.short	(.L_19 - .L_18)
.L_18:
        /*004c*/ 	.word	0x00000000
        /*0050*/ 	.short	0x0002
        /*0052*/ 	.short	0x0010
        /*0054*/ 	.byte	0x00, 0xf4, 0x21, 0x00


	//----- nvinfo : EIATTR_KPARAM_INFO
	.align		4
.L_19:
        /*0058*/ 	.byte	0x04, 0x17
        /*005a*/ 	.short	(.L_21 - .L_20)
.L_20:
        /*005c*/ 	.word	0x00000000
        /*0060*/ 	.short	0x0001
        /*0062*/ 	.short	0x0008
        /*0064*/ 	.byte	0x00, 0xf4, 0x21, 0x00


	//----- nvinfo : EIATTR_KPARAM_INFO
	.align		4
.L_21:
        /*0068*/ 	.byte	0x04, 0x17
        /*006a*/ 	.short	(.L_23 - .L_22)
.L_22:
        /*006c*/ 	.word	0x00000000
        /*0070*/ 	.short	0x0000
        /*0072*/ 	.short	0x0000
        /*0074*/ 	.byte	0x00, 0xf4, 0x21, 0x00


	//----- nvinfo : EIATTR_SPARSE_MMA_MASK
	.align		4
.L_23:
        /*0078*/ 	.byte	0x03, 0x50
        /*007a*/ 	.short	0x0000


	//----- nvinfo : EIATTR_MAXREG_COUNT
	.align		4
        /*007c*/ 	.byte	0x03, 0x1b
        /*007e*/ 	.short	0x00ff


	//----- nvinfo : EIATTR_EXIT_INSTR_OFFSETS
	.align		4
        /*0080*/ 	.byte	0x04, 0x1c
        /*0082*/ 	.short	(.L_25 - .L_24)


	//   ....[0]....
.L_24:
        /*0084*/ 	.word	0x00003d80


	//   ....[1]....
        /*0088*/ 	.word	0x00003dc0


	//----- nvinfo : EIATTR_REQNTID
	.align		4
.L_25:
        /*008c*/ 	.byte	0x04, 0x10
        /*008e*/ 	.short	(.L_27 - .L_26)
.L_26:
        /*0090*/ 	.word	0x00000100
        /*0094*/ 	.word	0x00000001
        /*0098*/ 	.word	0x00000001


	//----- nvinfo : EIATTR_CBANK_PARAM_SIZE
	.align		4
.L_27:
        /*009c*/ 	.byte	0x03, 0x19
        /*009e*/ 	.short	0x0030


	//----- nvinfo : EIATTR_PARAM_CBANK
	.align		4
        /*00a0*/ 	.byte	0x04, 0x0a
        /*00a2*/ 	.short	(.L_29 - .L_28)
	.align		4
.L_28:
        /*00a4*/ 	.word	index@(.nv.constant0.triton_poi_fused_avg_pool2d_convolution_45)
        /*00a8*/ 	.short	0x0210
        /*00aa*/ 	.short	0x0030


	//----- nvinfo : EIATTR_SW_WAR
	.align		4
.L_29:
        /*00ac*/ 	.byte	0x04, 0x36
        /*00ae*/ 	.short	(.L_31 - .L_30)
.L_30:
        /*00b0*/ 	.word	0x00000008
.L_31:


//--------------------- .nv.callgraph             --------------------------
	.section	.nv.callgraph,"",@"SHT_CUDA_CALLGRAPH"
	.align	4
	.sectionentsize	8
	.align		4
        /*0000*/ 	.word	0x00000000
	.align		4
        /*0004*/ 	.word	0xffffffff
	.align		4
        /*0008*/ 	.word	0x00000000
	.align		4
        /*000c*/ 	.word	0xfffffffe
	.align		4
        /*0010*/ 	.word	0x00000000
	.align		4
        /*0014*/ 	.word	0xfffffffd
	.align		4
        /*0018*/ 	.word	0x00000000
	.align		4
        /*001c*/ 	.word	0xfffffffc


//--------------------- .text.triton_poi_fused_avg_pool2d_convolution_45 --------------------------
	.section	.text.triton_poi_fused_avg_pool2d_convolution_45,"ax",@progbits
	.sectionflags	@"SHF_BARRIERS=1"
	.align	128
        .global         triton_poi_fused_avg_pool2d_convolution_45
        .type           triton_poi_fused_avg_pool2d_convolution_45,@function
        .size           triton_poi_fused_avg_pool2d_convolution_45,(.L_x_1 - triton_poi_fused_avg_pool2d_convolution_45)
        .other          triton_poi_fused_avg_pool2d_convolution_45,@"STO_CUDA_ENTRY STV_DEFAULT"
triton_poi_fused_avg_pool2d_convolution_45:
.text.triton_poi_fused_avg_pool2d_convolution_45:
[----:B------:R-:W0:Y:S01]  /*0000*/  LDC R1, c[0x0][0x28] ;  /* 0x00000a00ff017b82 */ /* 0x000e220000000800 */
[----:B------:R-:W1:Y:S07]  /*0010*/  S2R R45, SR_TID.X ;  /* 0x00000000002d7919 */ /* 0x000e6e0000002100 */
[----:B------:R-:W2:Y:S01]  /*0020*/  LDC.64 R46, c[0x0][0x210] ;  /* 0x00008400ff2e7b82 */ /* 0x000ea20000000a00 */
[----:B------:R-:W-:Y:S01]  /*0030*/  HFMA2.MMA R24, -RZ, RZ, 0, 0 ;  /* 0x00000000ff187435 */ /* 0x000fe200000001ff */
[----:B------:R-:W-:Y:S01]  /*0040*/  IMAD.MOV.U32 R22, RZ, RZ, RZ ;  /* 0x000000ffff167224 */ /* 0x000fe200078e00ff */
[----:B------:R-:W3:Y:S01]  /*0050*/  S2R R0, SR_CTAID.X ;  /* 0x0000000000007919 */ /* 0x000ee20000002500 */
[----:B------:R-:W-:Y:S01]  /*0060*/  IMAD.MOV.U32 R26, RZ, RZ, RZ ;  /* 0x000000ffff1a7224 */ /* 0x000fe200078e00ff */
[----:B------:R-:W-:Y:S01]  /*0070*/  ULDC.64 UR6, c[0x0][0x208] ;  /* 0x0000820000067ab9 */ /* 0x000fe20000000a00 */
[----:B------:R-:W-:Y:S01]  /*0080*/  IMAD.MOV.U32 R28, RZ, RZ, RZ ;  /* 0x000000ffff1c7224 */ /* 0x000fe200078e00ff */
[----:B------:R-:W4:Y:S01]  /*0090*/  S2R R44, SR_CTAID.Y ;  /* 0x00000000002c7919 */ /* 0x000f220000002600 */
[----:B-1----:R-:W-:Y:S01]  /*00a0*/  IMAD.SHL.U32 R61, R45, 0x4, RZ ;  /* 0x000000042d3d7824 */ /* 0x002fe200078e00ff */
[----:B------:R-:W-:Y:S01]  /*00b0*/  SHF.R.U32.HI R3, RZ, 0x2, R45 ;  /* 0x00000002ff037819 */ /* 0x000fe2000001162d */
[----:B---3--:R-:W-:Y:S01]  /*00c0*/  IMAD.SHL.U32 R54, R0, 0x10, RZ ;  /* 0x0000001000367824 */ /* 0x008fe200078e00ff */
[----:B------:R-:W-:-:S02]  /*00d0*/  SHF.R.S32.HI R27, RZ, 0x1b, R0 ;  /* 0x0000001bff1b7819 */ /* 0x000fc40000011400 */
[----:B------:R-:W-:Y:S02]  /*00e0*/  SGXT.U32 R3, R3, 0x6 ;  /* 0x000000060303781a */ /* 0x000fe40000000000 */
[----:B------:R-:W-:Y:S02]  /*00f0*/  LOP3.LUT R4, R54, 0xc, R61, 0xf8, !PT ;  /* 0x0000000c36047812 */ /* 0x000fe400078ef83d */
[----:B------:R-:W-:Y:S02]  /*0100*/  SGXT R27, R27, 0x1 ;  /* 0x000000011b1b781a */ /* 0x000fe40000000200 */
[C---:B------:R-:W-:Y:S01]  /*0110*/  LOP3.LUT R0, R4.reuse, 0x2, RZ, 0xfc, !PT ;  /* 0x0000000204007812 */ /* 0x040fe200078efcff */
[----:B------:R-:W-:Y:S01]  /*0120*/  VIADD R10, R4, 0xfffffff8 ;  /* 0xfffffff8040a7836 */ /* 0x000fe20000000000 */
[----:B----4-:R-:W-:Y:S02]  /*0130*/  PRMT R3, R3, 0x6540, R44 ;  /* 0x0000654003037816 */ /* 0x010fe4000000002c */
[----:B------:R-:W-:-:S02]  /*0140*/  LEA.HI R2, R27, R0, RZ, 0x3 ;  /* 0x000000001b027211 */ /* 0x000fc400078f18ff */
[----:B------:R-:W-:Y:S01]  /*0150*/  ISETP.GE.U32.AND P5, PT, R10, 0x38, PT ;  /* 0x000000380a00780c */ /* 0x000fe20003fa6070 */
[----:B------:R-:W-:Y:S01]  /*0160*/  IMAD.SHL.U32 R11, R3, 0x40, RZ ;  /* 0x00000040030b7824 */ /* 0x000fe200078e00ff */
[----:B------:R-:W-:-:S04]  /*0170*/  LOP3.LUT R5, R2, 0xfffffff8, RZ, 0xc0, !PT ;  /* 0xfffffff802057812 */ /* 0x000fc800078ec0ff */
[----:B------:R-:W-:Y:S02]  /*0180*/  IADD3 R5, R0, -R5, RZ ;  /* 0x8000000500057210 */ /* 0x000fe40007ffe0ff */
[----:B------:R-:W-:Y:S02]  /*0190*/  IADD3 R0, R4, -0x7, RZ ;  /* 0xfffffff904007810 */ /* 0x000fe40007ffe0ff */
[C---:B------:R-:W-:Y:S02]  /*01a0*/  LOP3.LUT R9, R11.reuse, 0x1000, RZ, 0xfc, !PT ;  /* 0x000010000b097812 */ /* 0x040fe400078efcff */
[C---:B------:R-:W-:Y:S01]  /*01b0*/  LOP3.LUT R7, R11.reuse, 0x2000, RZ, 0xfc, !PT ;  /* 0x000020000b077812 */ /* 0x040fe200078efcff */
[C-C-:B------:R-:W-:Y:S01]  /*01c0*/  IMAD.IADD R13, R11.reuse, 0x1, R0.reuse ;  /* 0x000000010b0d7824 */ /* 0x140fe200078e0200 */
[----:B------:R-:W-:Y:S01]  /*01d0*/  LOP3.LUT R3, R11, 0x3000, RZ, 0xfc, !PT ;  /* 0x000030000b037812 */ /* 0x000fe200078efcff */
[----:B------:R-:W-:Y:S01]  /*01e0*/  IMAD.IADD R15, R9, 0x1, R0 ;  /* 0x00000001090f7824 */ /* 0x000fe200078e0200 */
[----:B------:R-:W-:Y:S01]  /*01f0*/  ISETP.GT.AND P6, PT, R5, RZ, !P5 ;  /* 0x000000ff0500720c */ /* 0x000fe20006fc4270 */
[----:B--2---:R-:W-:Y:S01]  /*0200*/  IMAD.WIDE R12, R13, 0x4, R46 ;  /* 0x000000040d0c7825 */ /* 0x004fe200078e022e */
[----:B------:R-:W-:-:S03]  /*0210*/  IADD3 R17, R7, R0, RZ ;  /* 0x0000000007117210 */ /* 0x000fc60007ffe0ff */
[----:B------:R-:W-:Y:S02]  /*0220*/  IMAD.IADD R19, R3, 0x1, R0 ;  /* 0x0000000103137824 */ /* 0x000fe400078e0200 */
[----:B------:R-:W-:-:S04]  /*0230*/  IMAD.WIDE R14, R15, 0x4, R46 ;  /* 0x000000040f0e7825 */ /* 0x000fc800078e022e */
[--C-:B------:R-:W-:Y:S02]  /*0240*/  IMAD.WIDE R16, R17, 0x4, R46.reuse ;  /* 0x0000000411107825 */ /* 0x100fe400078e022e */
[----:B------:R-:W2:Y:S02]  /*0250*/  @P6 LDG.E.EL R22, desc[UR6][R12.64] ;  /* 0x000000060c166981 */ /* 0x000ea4000c2e1900 */
[----:B------:R-:W-:Y:S02]  /*0260*/  IMAD.WIDE R18, R19, 0x4, R46 ;  /* 0x0000000413127825 */ /* 0x000fe400078e022e */
[----:B------:R-:W3:Y:S04]  /*0270*/  @P6 LDG.E.EL R24, desc[UR6][R14.64] ;  /* 0x000000060e186981 */ /* 0x000ee8000c2e1900 */
[----:B------:R-:W4:Y:S04]  /*0280*/  @P6 LDG.E.EL R26, desc[UR6][R16.64] ;  /* 0x00000006101a6981 */ /* 0x000f28000c2e1900 */
[----:B------:R-:W5:Y:S01]  /*0290*/  @P6 LDG.E.EL R28, desc[UR6][R18.64] ;  /* 0x00000006121c6981 */ /* 0x000f62000c2e1900 */
[----:B------:R-:W-:-:S04]  /*02a0*/  LEA.HI R2, R27, R4, RZ, 0x3 ;  /* 0x000000041b027211 */ /* 0x000fc800078f18ff */
[----:B------:R-:W-:-:S04]  /*02b0*/  LOP3.LUT R21, R2, 0xfffffff8, RZ, 0xc0, !PT ;  /* 0xfffffff802157812 */ /* 0x000fc800078ec0ff */
[----:B------:R-:W-:-:S04]  /*02c0*/  IADD3 R6, R4, -R21, RZ ;  /* 0x8000001504067210 */ /* 0x000fc80007ffe0ff */
[C---:B------:R-:W-:Y:S01]  /*02d0*/  ISETP.GT.AND P3, PT, R6.reuse, -0x1, PT ;  /* 0xffffffff0600780c */ /* 0x040fe20003f64270 */
[----:B------:R-:W-:-:S05]  /*02e0*/  VIADD R0, R6, 0x1 ;  /* 0x0000000106007836 */ /* 0x000fca0000000000 */
[----:B------:R-:W-:-:S04]  /*02f0*/  ISETP.LT.AND P2, PT, R0, 0x8, P3 ;  /* 0x000000080000780c */ /* 0x000fc80001f41270 */
[----:B------:R-:W-:Y:S02]  /*0300*/  ISETP.LT.U32.AND P0, PT, R10, 0x38, P2 ;  /* 0x000000380a00780c */ /* 0x000fe40001701070 */
[----:B------:R-:W-:Y:S02]  /*0310*/  CS2R R32, SRZ ;  /* 0x0000000000207805 */ /* 0x000fe4000001ff00 */
[----:B------:R-:W-:Y:S02]  /*0320*/  CS2R R34, SRZ ;  /* 0x0000000000227805 */ /* 0x000fe4000001ff00 */
[----:B------:R-:W-:Y:S01]  /*0330*/  ISETP.GT.AND P4, PT, R6, RZ, PT ;  /* 0x000000ff0600720c */ /* 0x000fe20003f84270 */
[----:B------:R-:W-:-:S03]  /*0340*/  VIADD R0, R4, 0xfffffff7 ;  /* 0xfffffff704007836 */ /* 0x000fc60000000000 */
[----:B------:R-:W-:Y:S02]  /*0350*/  ISETP.LT.U32.AND P1, PT, R10, 0x38, P4 ;  /* 0x000000380a00780c */ /* 0x000fe40002721070 */
[----:B------:R-:W-:Y:S01]  /*0360*/  IADD3 R21, R11, R0, RZ ;  /* 0x000000000b157210 */ /* 0x000fe20007ffe0ff */
[--C-:B------:R-:W-:Y:S01]  /*0370*/  IMAD.IADD R23, R7, 0x1, R0.reuse ;  /* 0x0000000107177824 */ /* 0x100fe200078e0200 */
[----:B------:R-:W-:Y:S01]  /*0380*/  IADD3 R25, R3, R0, RZ ;  /* 0x0000000003197210 */ /* 0x000fe20007ffe0ff */
[----:B------:R1:W5:Y:S04]  /*0390*/  @P0 LDG.E.EL R32, desc[UR6][R12.64] ;  /* 0x000000060c200981 */ /* 0x000368000c2e1900 */
[----:B------:R1:W5:Y:S04]  /*03a0*/  @P0 LDG.E.EL R33, desc[UR6][R14.64] ;  /* 0x000000060e210981 */ /* 0x000368000c2e1900 */
[----:B------:R1:W5:Y:S04]  /*03b0*/  @P0 LDG.E.EL R34, desc[UR6][R16.64] ;  /* 0x0000000610220981 */ /* 0x000368000c2e1900 */
[----:B------:R1:W5:Y:S02]  /*03c0*/  @P0 LDG.E.EL R35, desc[UR6][R18.64] ;  /* 0x0000000612230981 */ /* 0x000364000c2e1900 */
[----:B-1----:R-:W-:Y:S01]  /*03d0*/  IMAD.IADD R13, R9, 0x1, R0 ;  /* 0x00000001090d7824 */ /* 0x002fe200078e0200 */
[----:B------:R-:W-:-:S02]  /*03e0*/  CS2R R36, SRZ ;  /* 0x0000000000247805 */ /* 0x000fc4000001ff00 */
[----:B------:R-:W-:Y:S01]  /*03f0*/  CS2R R38, SRZ ;  /* 0x0000000000267805 */ /* 0x000fe2000001ff00 */
[----:B------:R-:W-:Y:S01]  /*0400*/  IMAD.WIDE R14, R21, 0x4, R46 ;  /* 0x00000004150e7825 */ /* 0x000fe200078e022e */
[----:B------:R-:W-:-:S03]  /*0410*/  LOP3.LUT R0, R4, 0x1, RZ, 0xfc, !PT ;  /* 0x0000000104007812 */ /* 0x000fc600078efcff */
[--C-:B------:R-:W-:Y:S01]  /*0420*/  IMAD.WIDE R16, R13, 0x4, R46.reuse ;  /* 0x000000040d107825 */ /* 0x100fe200078e022e */
[----:B------:R-:W-:Y:S01]  /*0430*/  LEA.HI R8, R27, R0, RZ, 0x3 ;  /* 0x000000001b087211 */ /* 0x000fe200078f18ff */
[----:B------:R4:W5:Y:S02]  /*0440*/  @P1 LDG.E.EL R36, desc[UR6][R14.64] ;  /* 0x000000060e241981 */ /* 0x000964000c2e1900 */
[--C-:B0-----:R-:W-:Y:S02]  /*0450*/  IMAD.WIDE R18, R23, 0x4, R46.reuse ;  /* 0x0000000417127825 */ /* 0x101fe400078e022e */
[----:B------:R0:W5:Y:S02]  /*0460*/  @P1 LDG.E.EL R37, desc[UR6][R16.64] ;  /* 0x0000000610251981 */ /* 0x000164000c2e1900 */
[----:B------:R-:W-:Y:S02]  /*0470*/  IMAD.WIDE R20, R25, 0x4, R46 ;  /* 0x0000000419147825 */ /* 0x000fe400078e022e */
[----:B------:R1:W5:Y:S01]  /*0480*/  @P1 LDG.E.EL R38, desc[UR6][R18.64] ;  /* 0x0000000612261981 */ /* 0x000362000c2e1900 */
[----:B------:R-:W-:-:S03]  /*0490*/  LOP3.LUT R13, R8, 0xfffffff8, RZ, 0xc0, !PT ;  /* 0xfffffff8080d7812 */ /* 0x000fc600078ec0ff */
[----:B------:R0:W5:Y:S02]  /*04a0*/  @P1 LDG.E.EL R39, desc[UR6][R20.64] ;  /* 0x0000000614271981 */ /* 0x000164000c2e1900 */
[----:B------:R-:W-:Y:S01]  /*04b0*/  IMAD.IADD R0, R0, 0x1, -R13 ;  /* 0x0000000100007824 */ /* 0x000fe200078e0a0d */
[----:B------:R-:W-:Y:S01]  /*04c0*/  IADD3 R41, R11, R10, RZ ;  /* 0x0000000a0b297210 */ /* 0x000fe20007ffe0ff */
[--C-:B------:R-:W-:Y:S01]  /*04d0*/  IMAD.IADD R43, R9, 0x1, R10.reuse ;  /* 0x00000001092b7824 */ /* 0x100fe200078e020a */
[----:B------:R-:W-:Y:S01]  /*04e0*/  IADD3 R51, R3, R10, RZ ;  /* 0x0000000a03337210 */ /* 0x000fe20007ffe0ff */
[----:B------:R-:W-:Y:S01]  /*04f0*/  IMAD.IADD R49, R7, 0x1, R10 ;  /* 0x0000000107317824 */ /* 0x000fe200078e020a */
[----:B------:R-:W-:Y:S01]  /*0500*/  CS2R R56, SRZ ;  /* 0x0000000000387805 */ /* 0x000fe2000001ff00 */
[----:B------:R-:W-:Y:S01]  /*0510*/  IMAD.MOV.U32 R55, RZ, RZ, RZ ;  /* 0x000000ffff377224 */ /* 0x000fe200078e00ff */
[----:B------:R-:W-:Y:S01]  /*0520*/  CS2R R52, SRZ ;  /* 0x0000000000347805 */ /* 0x000fe2000001ff00 */
[----:B------:R-:W-:-:S04]  /*0530*/  IMAD.WIDE R40, R41, 0x4, R46 ;  /* 0x0000000429287825 */ /* 0x000fc800078e022e */
[----:B------:R-:W-:-:S04]  /*0540*/  IMAD.WIDE R42, R43, 0x4, R46 ;  /* 0x000000042b2a7825 */ /* 0x000fc800078e022e */
[----:B------:R-:W-:-:S04]  /*0550*/  IMAD.WIDE R48, R49, 0x4, R46 ;  /* 0x0000000431307825 */ /* 0x000fc800078e022e */
[----:B------:R-:W-:Y:S01]  /*0560*/  IMAD.WIDE R50, R51, 0x4, R46 ;  /* 0x0000000433327825 */ /* 0x000fe200078e022e */
[----:B--2---:R-:W-:Y:S02]  /*0570*/  SEL R12, R22, RZ, P6 ;  /* 0x000000ff160c7207 */ /* 0x004fe40003000000 */
[----:B---3--:R-:W-:Y:S02]  /*0580*/  SEL R13, R24, RZ, P6 ;  /* 0x000000ff180d7207 */ /* 0x008fe40003000000 */
[----:B----4-:R-:W-:Y:S02]  /*0590*/  SEL R14, R26, RZ, P6 ;  /* 0x000000ff1a0e7207 */ /* 0x010fe40003000000 */
[----:B-----5:R-:W-:Y:S02]  /*05a0*/  SEL R15, R28, RZ, P6 ;  /* 0x000000ff1c0f7207 */ /* 0x020fe40003000000 */
[----:B------:R-:W-:-:S13]  /*05b0*/  ISETP.GT.AND P6, PT, R0, RZ, !P5 ;  /* 0x000000ff0000720c */ /* 0x000fda0006fc4270 */
[----:B------:R-:W2:Y:S04]  /*05c0*/  @P6 LDG.E.EL R57, desc[UR6][R40.64] ;  /* 0x0000000628396981 */ /* 0x000ea8000c2e1900 */
[----:B------:R-:W3:Y:S04]  /*05d0*/  @P6 LDG.E.EL R56, desc[UR6][R42.64] ;  /* 0x000000062a386981 */ /* 0x000ee8000c2e1900 */
[----:B------:R-:W4:Y:S04]  /*05e0*/  @P6 LDG.E.EL R55, desc[UR6][R48.64] ;  /* 0x0000000630376981 */ /* 0x000f28000c2e1900 */
[----:B------:R-:W5:Y:S01]  /*05f0*/  @P6 LDG.E.EL R53, desc[UR6][R50.64] ;  /* 0x0000000632356981 */ /* 0x000f62000c2e1900 */
[----:B------:R-:W-:-:S04]  /*0600*/  LOP3.LUT R8, R4, 0x3, RZ, 0xfc, !PT ;  /* 0x0000000304087812 */ /* 0x000fc800078efcff */
[----:B------:R-:W-:Y:S02]  /*0610*/  LEA.HI R29, R27, R8, RZ, 0x3 ;  /* 0x000000081b1d7211 */ /* 0x000fe400078f18ff */
[----:B------:R-:W-:Y:S02]  /*0620*/  SEL R32, R32, RZ, P0 ;  /* 0x000000ff20207207 */ /* 0x000fe40000000000 */
[----:B------:R-:W-:Y:S02]  /*0630*/  SEL R33, R33, RZ, P0 ;  /* 0x000000ff21217207 */ /* 0x000fe40000000000 */
[----:B------:R-:W-:Y:S02]  /*0640*/  SEL R34, R34, RZ, P0 ;  /* 0x000000ff22227207 */ /* 0x000fe40000000000 */
[----:B------:R-:W-:Y:S02]  /*0650*/  SEL R35, R35, RZ, P0 ;  /* 0x000000ff23237207 */ /* 0x000fe40000000000 */
[----:B------:R-:W-:-:S02]  /*0660*/  ISETP.LT.U32.AND P0, PT, R10, 0x38, P3 ;  /* 0x000000380a00780c */ /* 0x000fc40001f01070 */
[----:B------:R-:W-:Y:S02]  /*0670*/  LOP3.LUT R59, R29, 0xfffffff8, RZ, 0xc0, !PT ;  /* 0xfffffff81d3b7812 */ /* 0x000fe400078ec0ff */
[----:B0-----:R-:W-:Y:S02]  /*0680*/  CS2R R16, SRZ ;  /* 0x0000000000107805 */ /* 0x001fe4000001ff00 */
[----:B-1----:R-:W-:Y:S01]  /*0690*/  CS2R R18, SRZ ;  /* 0x0000000000127805 */ /* 0x002fe2000001ff00 */
[----:B------:R-:W-:Y:S01]  /*06a0*/  IMAD.IADD R8, R8, 0x1, -R59 ;  /* 0x0000000108087824 */ /* 0x000fe200078e0a3b */
[----:B------:R-:W-:Y:S02]  /*06b0*/  CS2R R24, SRZ ;  /* 0x0000000000187805 */ /* 0x000fe4000001ff00 */
[----:B------:R-:W-:Y:S02]  /*06c0*/  CS2R R26, SRZ ;  /* 0x00000000001a7805 */ /* 0x000fe4000001ff00 */
[----:B------:R-:W-:-:S02]  /*06d0*/  CS2R R20, SRZ ;  /* 0x0000000000147805 */ /* 0x000fc4000001ff00 */
[----:B------:R-:W-:Y:S02]  /*06e0*/  CS2R R22, SRZ ;  /* 0x0000000000167805 */ /* 0x000fe4000001ff00 */
[----:B------:R-:W-:Y:S02]  /*06f0*/  CS2R R28, SRZ ;  /* 0x00000000001c7805 */ /* 0x000fe4000001ff00 */
[----:B------:R-:W-:Y:S02]  /*0700*/  CS2R R30, SRZ ;  /* 0x00000000001e7805 */ /* 0x000fe4000001ff00 */
[----:B------:R-:W-:Y:S01]  /*0710*/  IADD3 R58, R4, -0x6, RZ ;  /* 0xfffffffa043a7810 */ /* 0x000fe20007ffe0ff */
[----:B------:R-:W5:Y:S01]  /*0720*/  @P0 LDG.E.EL.128 R16, desc[UR6][R40.64] ;  /* 0x0000000628100981 */ /* 0x000f62000c2e1d00 */
[----:B------:R-:W-:Y:S02]  /*0730*/  SEL R36, R36, RZ, P1 ;  /* 0x000000ff24247207 */ /* 0x000fe40000800000 */
[----:B------:R-:W-:Y:S01]  /*0740*/  SEL R37, R37, RZ, P1 ;  /* 0x000000ff25257207 */ /* 0x000fe20000800000 */
[----:B------:R0:W5:Y:S01]  /*0750*/  @P0 LDG.E.EL.128 R24, desc[UR6][R48.64] ;  /* 0x0000000630180981 */ /* 0x000162000c2e1d00 */
[----:B------:R-:W-:-:S02]  /*0760*/  SEL R38, R38, RZ, P1 ;  /* 0x000000ff26267207 */ /* 0x000fc40000800000 */
[----:B------:R-:W-:Y:S01]  /*0770*/  SEL R39, R39, RZ, P1 ;  /* 0x000000ff27277207 */ /* 0x000fe20000800000 */
[----:B------:R-:W5:Y:S01]  /*0780*/  @P0 LDG.E.EL.128 R20, desc[UR6][R42.64] ;  /* 0x000000062a140981 */ /* 0x000f62000c2e1d00 */
[----:B------:R-:W-:Y:S01]  /*0790*/  ISETP.GT.AND P1, PT, R8, RZ, !P5 ;  /* 0x000000ff0800720c */ /* 0x000fe20006f24270 */
[--C-:B------:R-:W-:Y:S01]  /*07a0*/  IMAD.IADD R73, R11, 0x1, R58.reuse ;  /* 0x000000010b497824 */ /* 0x100fe200078e023a */
[----:B------:R-:W-:Y:S01]  /*07b0*/  IADD3 R65, R7, R58, RZ ;  /* 0x0000003a07417210 */ /* 0x000fe20007ffe0ff */
[--C-:B------:R-:W-:Y:S01]  /*07c0*/  IMAD.IADD R71, R9, 0x1, R58.reuse ;  /* 0x0000000109477824 */ /* 0x100fe200078e023a */
[----:B------:R1:W5:Y:S01]  /*07d0*/  @P0 LDG.E.EL.128 R28, desc[UR6][R50.64] ;  /* 0x00000006321c0981 */ /* 0x000362000c2e1d00 */
[----:B------:R-:W-:Y:S01]  /*07e0*/  IMAD.IADD R67, R3, 0x1, R58 ;  /* 0x0000000103437824 */ /* 0x000fe200078e023a */
[----:B------:R-:W-:Y:S01]  /*07f0*/  CS2R R68, SRZ ;  /* 0x0000000000447805 */ /* 0x000fe2000001ff00 */
[----:B------:R-:W-:Y:S02]  /*0800*/  IMAD.MOV.U32 R62, RZ, RZ, RZ ;  /* 0x000000ffff3e7224 */ /* 0x000fe400078e00ff */
[----:B------:R-:W-:-:S02]  /*0810*/  IMAD.MOV.U32 R59, RZ, RZ, RZ ;  /* 0x000000ffff3b7224 */ /* 0x000fc400078e00ff */
[----:B------:R-:W-:-:S04]  /*0820*/  IMAD.WIDE R72, R73, 0x4, R46 ;  /* 0x0000000449487825 */ /* 0x000fc800078e022e */
[--C-:B------:R-:W-:Y:S01]  /*0830*/  IMAD.WIDE R70, R71, 0x4, R46.reuse ;  /* 0x0000000447467825 */ /* 0x100fe200078e022e */
[----:B------:R-:W5:Y:S03]  /*0840*/  @P1 LDG.E.EL R62, desc[UR6][R72.64] ;  /* 0x00000006483e1981 */ /* 0x000f66000c2e1900 */
[--C-:B------:R-:W-:Y:S01]  /*0850*/  IMAD.WIDE R64, R65, 0x4, R46.reuse ;  /* 0x0000000441407825 */ /* 0x100fe200078e022e */
[----:B------:R-:W5:Y:S03]  /*0860*/  @P1 LDG.E.EL R69, desc[UR6][R70.64] ;  /* 0x0000000646451981 */ /* 0x000f66000c2e1900 */
[----:B------:R-:W-:Y:S01]  /*0870*/  IMAD.WIDE R66, R67, 0x4, R46 ;  /* 0x0000000443427825 */ /* 0x000fe200078e022e */
[----:B------:R-:W5:Y:S04]  /*0880*/  @P1 LDG.E.EL R52, desc[UR6][R64.64] ;  /* 0x0000000640341981 */ /* 0x000f68000c2e1900 */
[----:B------:R-:W5:Y:S01]  /*0890*/  @P1 LDG.E.EL R59, desc[UR6][R66.64] ;  /* 0x00000006423b1981 */ /* 0x000f62000c2e1900 */
[----:B0-----:R-:W-:-:S02]  /*08a0*/  CS2R R48, SRZ ;  /* 0x0000000000307805 */ /* 0x001fc4000001ff00 */
[----:B-1----:R-:W-:Y:S02]  /*08b0*/  CS2R R50, SRZ ;  /* 0x0000000000327805 */ /* 0x002fe4000001ff00 */
[----:B--2---:R-:W-:Y:S02]  /*08c0*/  SEL R40, R57, RZ, P6 ;  /* 0x000000ff39287207 */ /* 0x004fe40003000000 */
[----:B---3--:R-:W-:Y:S02]  /*08d0*/  SEL R41, R56, RZ, P6 ;  /* 0x000000ff38297207 */ /* 0x008fe40003000000 */
[----:B----4-:R-:W-:Y:S02]  /*08e0*/  SEL R42, R55, RZ, P6 ;  /* 0x000000ff372a7207 */ /* 0x010fe40003000000 */
[----:B-----5:R-:W-:Y:S02]  /*08f0*/  SEL R43, R53, RZ, P6 ;  /* 0x000000ff352b7207 */ /* 0x020fe40003000000 */
[----:B------:R-:W-:-:S13]  /*0900*/  ISETP.LT.U32.AND P6, PT, R0, 0x7, !P5 ;  /* 0x000000070000780c */ /* 0x000fda0006fc1070 */
[----:B------:R-:W2:Y:S04]  /*0910*/  @P6 LDG.E.EL R48, desc[UR6][R72.64] ;  /* 0x0000000648306981 */ /* 0x000ea8000c2e1900 */
[----:B------:R-:W3:Y:S04]  /*0920*/  @P6 LDG.E.EL R49, desc[UR6][R70.64] ;  /* 0x0000000646316981 */ /* 0x000ee8000c2e1900 */
[----:B------:R-:W4:Y:S04]  /*0930*/  @P6 LDG.E.EL R50, desc[UR6][R64.64] ;  /* 0x0000000640326981 */ /* 0x000f28000c2e1900 */
[----:B------:R0:W5:Y:S01]  /*0940*/  @P6 LDG.E.EL R51, desc[UR6][R66.64] ;  /* 0x0000000642336981 */ /* 0x000162000c2e1900 */
[----:B------:R-:W-:-:S02]  /*0950*/  SEL R53, R16, RZ, P0 ;  /* 0x000000ff10357207 */ /* 0x000fc40000000000 */
[----:B------:R-:W-:Y:S02]  /*0960*/  IADD3 R16, R5, 0x1, RZ ;  /* 0x0000000105107810 */ /* 0x000fe40007ffe0ff */
[----:B------:R-:W-:Y:S02]  /*0970*/  SEL R57, R18, RZ, P0 ;  /* 0x000000ff12397207 */ /* 0x000fe40000000000 */
[----:B0-----:R-:W-:Y:S02]  /*0980*/  SEL R67, R26, RZ, P0 ;  /* 0x000000ff1a437207 */ /* 0x001fe40000000000 */
[----:B------:R-:W-:Y:S02]  /*0990*/  SEL R55, R17, RZ, P0 ;  /* 0x000000ff11377207 */ /* 0x000fe40000000000 */
[----:B------:R-:W-:Y:S02]  /*09a0*/  SEL R19, R19, RZ, P0 ;  /* 0x000000ff13137207 */ /* 0x000fe40000000000 */
[----:B------:R-:W-:-:S02]  /*09b0*/  SEL R56, R20, RZ, P0 ;  /* 0x000000ff14387207 */ /* 0x000fc40000000000 */
[----:B------:R-:W-:Y:S02]  /*09c0*/  SEL R58, R21, RZ, P0 ;  /* 0x000000ff153a7207 */ /* 0x000fe40000000000 */
[----:B------:R-:W-:Y:S02]  /*09d0*/  SEL R60, R22, RZ, P0 ;  /* 0x000000ff163c7207 */ /* 0x000fe40000000000 */
[----:B------:R-:W-:Y:S02]  /*09e0*/  SEL R18, R23, RZ, P0 ;  /* 0x000000ff17127207 */ /* 0x000fe40000000000 */
[----:B------:R-:W-:Y:S02]  /*09f0*/  SEL R63, R24, RZ, P0 ;  /* 0x000000ff183f7207 */ /* 0x000fe40000000000 */
[----:B------:R-:W-:Y:S02]  /*0a00*/  SEL R65, R25, RZ, P0 ;  /* 0x000000ff19417207 */ /* 0x000fe40000000000 */
[----:B------:R-:W-:-:S02]  /*0a10*/  SEL R27, R27, RZ, P0 ;  /* 0x000000ff1b1b7207 */ /* 0x000fc40000000000 */
[----:B------:R-:W-:Y:S02]  /*0a20*/  SEL R28, R28, RZ, P0 ;  /* 0x000000ff1c1c7207 */ /* 0x000fe40000000000 */
[----:B------:R-:W-:Y:S02]  /*0a30*/  SEL R64, R29, RZ, P0 ;  /* 0x000000ff1d407207 */ /* 0x000fe40000000000 */
[----:B------:R-:W-:Y:S02]  /*0a40*/  SEL R30, R30, RZ, P0 ;  /* 0x000000ff1e1e7207 */ /* 0x000fe40000000000 */
[----:B------:R-:W-:Y:S02]  /*0a50*/  SEL R26, R31, RZ, P0 ;  /* 0x000000ff1f1a7207 */ /* 0x000fe40000000000 */
[----:B------:R-:W-:-:S04]  /*0a60*/  ISETP.GE.AND P0, PT, R16, 0x8, PT ;  /* 0x000000081000780c */ /* 0x000fc80003f06270 */
[----:B------:R-:W-:Y:S01]  /*0a70*/  ISETP.GT.AND P0, PT, R5, -0x1, !P0 ;  /* 0xffffffff0500780c */ /* 0x000fe20004704270 */
[----:B------:R-:W-:Y:S01]  /*0a80*/  VIADD R24, R4, 0xfffffffb ;  /* 0xfffffffb04187836 */ /* 0x000fe20000000000 */
[----:B------:R-:W-:Y:S02]  /*0a90*/  SEL R62, R62, RZ, P1 ;  /* 0x000000ff3e3e7207 */ /* 0x000fe40000800000 */
[----:B------:R-:W-:Y:S02]  /*0aa0*/  SEL R69, R69, RZ, P1 ;  /* 0x000000ff45457207 */ /* 0x000fe40000800000 */
[----:B------:R-:W-:Y:S02]  /*0ab0*/  SEL R52, R52, RZ, P1 ;  /* 0x000000ff34347207 */ /* 0x000fe40000800000 */
[----:B------:R-:W-:Y:S02]  /*0ac0*/  SEL R59, R59, RZ, P1 ;  /* 0x000000ff3b3b7207 */ /* 0x000fe40000800000 */
[----:B------:R-:W-:Y:S01]  /*0ad0*/  ISETP.LT.U32.AND P1, PT, R10, 0x38, P0 ;  /* 0x000000380a00780c */ /* 0x000fe20000721070 */
[----:B------:R-:W-:-:S02]  /*0ae0*/  IMAD.IADD R21, R9, 0x1, R24 ;  /* 0x0000000109157824 */ /* 0x000fc400078e0218 */
[----:B------:R-:W-:Y:S02]  /*0af0*/  IMAD.MOV.U32 R31, RZ, RZ, RZ ;  /* 0x000000ffff1f7224 */ /* 0x000fe400078e00ff */
[----:B------:R-:W-:Y:S02]  /*0b00*/  IMAD.IADD R17, R11, 0x1, R24 ;  /* 0x000000010b117824 */ /* 0x000fe400078e0218 */
[--C-:B------:R-:W-:Y:S01]  /*0b10*/  IMAD.WIDE R20, R21, 0x4, R46.reuse ;  /* 0x0000000415147825 */ /* 0x100fe200078e022e */
[----:B------:R-:W-:Y:S02]  /*0b20*/  IADD3 R10, R8, 0x1, RZ ;  /* 0x00000001080a7810 */ /* 0x000fe40007ffe0ff */
[----:B------:R-:W-:Y:S01]  /*0b30*/  MOV R29, RZ ;  /* 0x000000ff001d7202 */ /* 0x000fe20000000f00 */
[----:B------:R-:W-:Y:S01]  /*0b40*/  IMAD.WIDE R16, R17, 0x4, R46 ;  /* 0x0000000411107825 */ /* 0x000fe200078e022e */
[----:B------:R-:W-:Y:S01]  /*0b50*/  ISETP.LT.U32.AND P5, PT, R10, 0x8, !P5 ;  /* 0x000000080a00780c */ /* 0x000fe20006fa1070 */
[----:B------:R0:W5:Y:S01]  /*0b60*/  @P1 LDG.E.EL R31, desc[UR6][R20.64] ;  /* 0x00000006141f1981 */ /* 0x000162000c2e1900 */
[----:B------:R-:W-:Y:S01]  /*0b70*/  HFMA2.MMA R70, -RZ, RZ, 0, 0 ;  /* 0x00000000ff467435 */ /* 0x000fe200000001ff */
[----:B------:R-:W-:-:S02]  /*0b80*/  IMAD.IADD R25, R3, 0x1, R24 ;  /* 0x0000000103197824 */ /* 0x000fc400078e0218 */
[----:B------:R1:W5:Y:S01]  /*0b90*/  @P1 LDG.E.EL R29, desc[UR6][R16.64] ;  /* 0x00000006101d1981 */ /* 0x000362000c2e1900 */
[----:B0-----:R-:W-:Y:S01]  /*0ba0*/  VIADD R20, R4, 0xfffffffc ;  /* 0xfffffffc04147836 */ /* 0x001fe20000000000 */
[----:B------:R-:W-:-:S03]  /*0bb0*/  IADD3 R23, R7, R24, RZ ;  /* 0x0000001807177210 */ /* 0x000fc60007ffe0ff */
[----:B-1----:R-:W-:Y:S02]  /*0bc0*/  IMAD.IADD R17, R11, 0x1, R20 ;  /* 0x000000010b117824 */ /* 0x002fe400078e0214 */
[----:B------:R-:W-:-:S04]  /*0bd0*/  IMAD.WIDE R24, R25, 0x4, R46 ;  /* 0x0000000419187825 */ /* 0x000fc800078e022e */
[----:B------:R-:W-:Y:S01]  /*0be0*/  FADD R40, R40, R55 ;  /* 0x0000003728287221 */ /* 0x000fe20000000000 */
[----:B------:R-:W-:Y:S01]  /*0bf0*/  IMAD.WIDE R16, R17, 0x4, R46 ;  /* 0x0000000411107825 */ /* 0x000fe200078e022e */
[----:B------:R0:W5:Y:S03]  /*0c00*/  @P1 LDG.E.EL R68, desc[UR6][R24.64] ;  /* 0x0000000618441981 */ /* 0x000166000c2e1900 */
[----:B------:R-:W-:Y:S01]  /*0c10*/  IMAD.IADD R21, R7, 0x1, R20 ;  /* 0x0000000107157824 */ /* 0x000fe200078e0214 */
[----:B------:R1:W5:Y:S01]  /*0c20*/  @P5 LDG.E.EL R70, desc[UR6][R16.64] ;  /* 0x0000000610465981 */ /* 0x000362000c2e1900 */
[----:B------:R-:W-:Y:S01]  /*0c30*/  IMAD.MOV.U32 R66, RZ, RZ, RZ ;  /* 0x000000ffff427224 */ /* 0x000fe200078e00ff */
[----:B------:R-:W-:Y:S01]  /*0c40*/  SHF.R.U32.HI R45, RZ, 0x6, R45 ;  /* 0x00000006ff2d7819 */ /* 0x000fe2000001162d */
[----:B------:R-:W-:Y:S01]  /*0c50*/  IMAD.WIDE R22, R23, 0x4, R46 ;  /* 0x0000000417167825 */ /* 0x000fe200078e022e */
[----:B------:R-:W-:-:S02]  /*0c60*/  IADD3 R72, R4, -0x1, RZ ;  /* 0xffffffff04487810 */ /* 0x000fc40007ffe0ff */
[----:B0-----:R-:W-:Y:S02]  /*0c70*/  CS2R R24, SRZ ;  /* 0x0000000000187805 */ /* 0x001fe4000001ff00 */
[----:B------:R-:W-:Y:S01]  /*0c80*/  SGXT.U32 R45, R45, 0x2 ;  /* 0x000000022d2d781a */ /* 0x000fe20000000000 */
[----:B------:R0:W5:Y:S01]  /*0c90*/  @P1 LDG.E.EL R66, desc[UR6][R22.64] ;  /* 0x0000000616421981 */ /* 0x000162000c2e1900 */
[----:B-1----:R-:W-:Y:S01]  /*0ca0*/  IMAD.WIDE R16, R21, 0x4, R46 ;  /* 0x0000000415107825 */ /* 0x002fe200078e022e */
[----:B------:R-:W-:-:S03]  /*0cb0*/  IADD3 R21, R3, R20, RZ ;  /* 0x0000001403157210 */ /* 0x000fc60007ffe0ff */
[----:B------:R-:W-:Y:S01]  /*0cc0*/  FADD R53, R36, R53 ;  /* 0x0000003524357221 */ /* 0x000fe20000000000 */
[----:B------:R-:W-:Y:S01]  /*0cd0*/  LOP3.LUT R45, R54, R45, RZ, 0xfc, !PT ;  /* 0x0000002d362d7212 */ /* 0x000fe200078efcff */
[----:B------:R1:W5:Y:S01]  /*0ce0*/  @P5 LDG.E.EL R25, desc[UR6][R16.64] ;  /* 0x0000000610195981 */ /* 0x000362000c2e1900 */
[----:B------:R-:W-:Y:S02]  /*0cf0*/  IMAD.MOV.U32 R54, RZ, RZ, RZ ;  /* 0x000000ffff367224 */ /* 0x000fe400078e00ff */
[----:B0-----:R-:W-:Y:S02]  /*0d00*/  IMAD.IADD R23, R9, 0x1, R20 ;  /* 0x0000000109177824 */ /* 0x001fe400078e0214 */
[----:B------:R-:W-:-:S04]  /*0d10*/  IMAD.WIDE R20, R21, 0x4, R46 ;  /* 0x0000000415147825 */ /* 0x000fc800078e022e */
[----:B-1----:R-:W-:Y:S01]  /*0d20*/  IMAD.IADD R17, R11, 0x1, R72 ;  /* 0x000000010b117824 */ /* 0x002fe200078e0248 */
[----:B------:R0:W5:Y:S01]  /*0d30*/  @P5 LDG.E.EL R54, desc[UR6][R20.64] ;  /* 0x0000000614365981 */ /* 0x000162000c2e1900 */
[----:B------:R-:W-:Y:S02]  /*0d40*/  IMAD.MOV.U32 R36, RZ, RZ, RZ ;  /* 0x000000ffff247224 */ /* 0x000fe400078e00ff */
[----:B------:R-:W-:-:S04]  /*0d50*/  IMAD.WIDE R22, R23, 0x4, R46 ;  /* 0x0000000417167825 */ /* 0x000fc800078e022e */
[----:B------:R-:W-:Y:S01]  /*0d60*/  IMAD.WIDE R16, R17, 0x4, R46 ;  /* 0x0000000411107825 */ /* 0x000fe200078e022e */
[----:B------:R1:W5:Y:S01]  /*0d70*/  @P5 LDG.E.EL R24, desc[UR6][R22.64] ;  /* 0x0000000616185981 */ /* 0x000362000c2e1900 */
[----:B0-----:R-:W-:Y:S02]  /*0d80*/  IADD3 R21, R9, R72, RZ ;  /* 0x0000004809157210 */ /* 0x001fe40007ffe0ff */
[----:B------:R-:W-:Y:S01]  /*0d90*/  FADD R12, R12, R57 ;  /* 0x000000390c0c7221 */ /* 0x000fe20000000000 */
[----:B------:R-:W-:Y:S01]  /*0da0*/  FADD R53, R53, R32 ;  /* 0x0000002035357221 */ /* 0x000fe20000000000 */
[----:B------:R-:W-:Y:S01]  /*0db0*/  FADD R74, R37, R56 ;  /* 0x00000038254a7221 */ /* 0x000fe20000000000 */
[----:B------:R-:W-:Y:S01]  /*0dc0*/  IMAD.MOV.U32 R32, RZ, RZ, RZ ;  /* 0x000000ffff207224 */ /* 0x000fe200078e00ff */
[----:B------:R-:W-:Y:S01]  /*0dd0*/  MOV R37, RZ ;  /* 0x000000ff00257202 */ /* 0x000fe20000000f00 */
[----:B-1----:R-:W-:Y:S01]  /*0de0*/  IMAD.IADD R23, R7, 0x1, R72 ;  /* 0x0000000107177824 */ /* 0x002fe200078e0248 */
[----:B------:R-:W-:Y:S01]  /*0df0*/  CS2R R56, SRZ ;  /* 0x0000000000387805 */ /* 0x000fe2000001ff00 */
[----:B------:R-:W-:-:S04]  /*0e00*/  IMAD.WIDE R20, R21, 0x4, R46 ;  /* 0x0000000415147825 */ /* 0x000fc800078e022e */
[----:B------:R-:W-:Y:S01]  /*0e10*/  IMAD.WIDE R22, R23, 0x4, R46 ;  /* 0x0000000417167825 */ /* 0x000fe200078e022e */
[----:B--2---:R-:W-:-:S03]  /*0e20*/  SEL R55, R48, RZ, P6 ;  /* 0x000000ff30377207 */ /* 0x004fc60003000000 */
[----:B------:R-:W-:Y:S01]  /*0e30*/  VIADD R48, R4, 0x7 ;  /* 0x0000000704307836 */ /* 0x000fe20000000000 */
[----:B---3--:R-:W-:Y:S02]  /*0e40*/  SEL R49, R49, RZ, P6 ;  /* 0x000000ff31317207 */ /* 0x008fe40003000000 */
[----:B----4-:R-:W-:Y:S02]  /*0e50*/  SEL R50, R50, RZ, P6 ;  /* 0x000000ff32327207 */ /* 0x010fe40003000000 */
[----:B-----5:R-:W-:Y:S02]  /*0e60*/  SEL R51, R51, RZ, P6 ;  /* 0x000000ff33337207 */ /* 0x020fe40003000000 */
[----:B------:R-:W-:-:S13]  /*0e70*/  ISETP.LT.U32.AND P6, PT, R48, 0x47, P4 ;  /* 0x000000473000780c */ /* 0x000fda00027c1070 */
[----:B------:R0:W2:Y:S04]  /*0e80*/  @P6 LDG.E.EL R36, desc[UR6][R16.64] ;  /* 0x0000000610246981 */ /* 0x0000a8000c2e1900 */
[----:B------:R1:W3:Y:S04]  /*0e90*/  @P6 LDG.E.EL R32, desc[UR6][R20.64] ;  /* 0x0000000614206981 */ /* 0x0002e8000c2e1900 */
[----:B------:R-:W4:Y:S01]  /*0ea0*/  @P6 LDG.E.EL R37, desc[UR6][R22.64] ;  /* 0x0000000616256981 */ /* 0x000f22000c2e1900 */
[----:B0-----:R-:W-:-:S04]  /*0eb0*/  IMAD.IADD R17, R3, 0x1, R72 ;  /* 0x0000000103117824 */ /* 0x001fc800078e0248 */
[----:B------:R-:W-:-:S05]  /*0ec0*/  IMAD.WIDE R16, R17, 0x4, R46 ;  /* 0x0000000411107825 */ /* 0x000fca00078e022e */
[----:B------:R0:W5:Y:S01]  /*0ed0*/  @P6 LDG.E.EL R56, desc[UR6][R16.64] ;  /* 0x0000000610386981 */ /* 0x000162000c2e1900 */
[----:B------:R-:W-:Y:S01]  /*0ee0*/  FADD R58, R41, R58 ;  /* 0x0000003a293a7221 */ /* 0x000fe20000000000 */
[----:B------:R-:W-:Y:S01]  /*0ef0*/  LOP3.LUT R61, R61, 0xfc, RZ, 0xc0, !PT ;  /* 0x000000fc3d3d7812 */ /* 0x000fe200078ec0ff */
[----:B------:R-:W-:Y:S01]  /*0f00*/  FADD R13, R13, R60 ;  /* 0x0000003c0d0d7221 */ /* 0x000fe20000000000 */
[----:B------:R-:W-:Y:S01]  /*0f10*/  FADD R65, R42, R65 ;  /* 0x000000412a417221 */ /* 0x000fe20000000000 */
[----:B------:R-:W-:Y:S01]  /*0f20*/  FADD R28, R39, R28 ;  /* 0x0000001c271c7221 */ /* 0x000fe20000000000 */
[----:B------:R-:W-:Y:S01]  /*0f30*/  FADD R64, R43, R64 ;  /* 0x000000402b407221 */ /* 0x000fe20000000000 */
[----:B------:R-:W-:Y:S01]  /*0f40*/  PRMT R44, R61, 0x6540, R44 ;  /* 0x000065403d2c7816 */ /* 0x000fe2000000002c */
[----:B-1----:R-:W-:Y:S01]  /*0f50*/  FADD R21, R38, R63 ;  /* 0x0000003f26157221 */ /* 0x002fe20000000000 */
[----:B------:R-:W-:Y:S01]  /*0f60*/  FADD R61, R28, R35 ;  /* 0x000000231c3d7221 */ /* 0x000fe20000000000 */
[----:B------:R-:W-:Y:S01]  /*0f70*/  HFMA2.MMA R28, -RZ, RZ, 0, 0 ;  /* 0x00000000ff1c7435 */ /* 0x000fe200000001ff */
[----:B------:R-:W-:Y:S01]  /*0f80*/  FADD R63, R62, R19 ;  /* 0x000000133e3f7221 */ /* 0x000fe20000000000 */
[----:B0-----:R-:W-:-:S02]  /*0f90*/  IMAD.IADD R17, R11, 0x1, R4 ;  /* 0x000000010b117824 */ /* 0x001fc400078e0204 */
[----:B------:R-:W-:Y:S02]  /*0fa0*/  IMAD.IADD R19, R9, 0x1, R4 ;  /* 0x0000000109137824 */ /* 0x000fe400078e0204 */
[----:B------:R-:W-:Y:S01]  /*0fb0*/  FADD R20, R74, R33 ;  /* 0x000000214a147221 */ /* 0x000fe20000000000 */
[----:B------:R-:W-:Y:S01]  /*0fc0*/  FADD R21, R21, R34 ;  /* 0x0000002215157221 */ /* 0x000fe20000000000 */
[----:B------:R-:W-:Y:S01]  /*0fd0*/  FADD R15, R15, R30 ;  /* 0x0000001e0f0f7221 */ /* 0x000fe20000000000 */
[----:B------:R-:W-:Y:S01]  /*0fe0*/  FADD R62, R40, R55 ;  /* 0x00000037283e7221 */ /* 0x000fe20000000000 */
[----:B------:R-:W-:Y:S02]  /*0ff0*/  IMAD.MOV.U32 R30, RZ, RZ, RZ ;  /* 0x000000ffff1e7224 */ /* 0x000fe400078e00ff */
[----:B------:R-:W-:Y:S01]  /*1000*/  FADD R69, R69, R18 ;  /* 0x0000001245457221 */ /* 0x000fe20000000000 */
[----:B------:R-:W-:Y:S01]  /*1010*/  IMAD.MOV.U32 R40, RZ, RZ, RZ ;  /* 0x000000ffff287224 */ /* 0x000fe200078e00ff */
[----:B------:R-:W-:Y:S01]  /*1020*/  CS2R R34, SRZ ;  /* 0x0000000000227805 */ /* 0x000fe2000001ff00 */
[----:B------:R-:W-:Y:S01]  /*1030*/  IMAD.WIDE R16, R17, 0x4, R46 ;  /* 0x0000000411107825 */ /* 0x000fe200078e022e */
[----:B------:R-:W-:-:S02]  /*1040*/  SEL R22, R31, RZ, P1 ;  /* 0x000000ff1f167207 */ /* 0x000fc40000800000 */
[----:B------:R-:W-:Y:S01]  /*1050*/  SEL R23, R29, RZ, P1 ;  /* 0x000000ff1d177207 */ /* 0x000fe20000800000 */
[----:B------:R-:W-:Y:S01]  /*1060*/  IMAD.MOV.U32 R29, RZ, RZ, RZ ;  /* 0x000000ffff1d7224 */ /* 0x000fe200078e00ff */
[----:B------:R-:W-:Y:S01]  /*1070*/  MOV R31, RZ ;  /* 0x000000ff001f7202 */ /* 0x000fe20000000f00 */
[----:B------:R-:W-:Y:S01]  /*1080*/  IMAD.WIDE R18, R19, 0x4, R46 ;  /* 0x0000000413127825 */ /* 0x000fe200078e022e */
[----:B------:R-:W-:Y:S02]  /*1090*/  SEL R68, R68, RZ, P1 ;  /* 0x000000ff44447207 */ /* 0x000fe40000800000 */
[----:B------:R-:W-:Y:S02]  /*10a0*/  SEL R70, R70, RZ, P5 ;  /* 0x000000ff46467207 */ /* 0x000fe40002800000 */
[----:B------:R-:W-:Y:S02]  /*10b0*/  SEL R41, R66, RZ, P1 ;  /* 0x000000ff42297207 */ /* 0x000fe40000800000 */
[----:B------:R-:W-:-:S02]  /*10c0*/  ISETP.GE.U32.AND P1, PT, R48, 0x47, PT ;  /* 0x000000473000780c */ /* 0x000fc40003f26070 */
[----:B------:R-:W-:Y:S02]  /*10d0*/  SEL R25, R25, RZ, P5 ;  /* 0x000000ff19197207 */ /* 0x000fe40002800000 */
[----:B------:R-:W-:Y:S02]  /*10e0*/  SEL R42, R54, RZ, P5 ;  /* 0x000000ff362a7207 */ /* 0x000fe40002800000 */
[----:B------:R-:W-:Y:S02]  /*10f0*/  SEL R24, R24, RZ, P5 ;  /* 0x000000ff18187207 */ /* 0x000fe40002800000 */
[----:B------:R-:W-:Y:S01]  /*1100*/  ISETP.GT.AND P5, PT, R0, RZ, !P1 ;  /* 0x000000ff0000720c */ /* 0x000fe20004fa4270 */
[----:B------:R-:W-:Y:S02]  /*1110*/  IMAD.IADD R55, R3, 0x1, R4 ;  /* 0x0000000103377824 */ /* 0x000fe400078e0204 */
[----:B------:R-:W-:Y:S01]  /*1120*/  FADD R14, R14, R67 ;  /* 0x000000430e0e7221 */ /* 0x000fe20000000000 */
[----:B------:R-:W-:-:S02]  /*1130*/  IMAD.MOV.U32 R67, RZ, RZ, RZ ;  /* 0x000000ffff437224 */ /* 0x000fc400078e00ff */
[----:B------:R-:W-:-:S07]  /*1140*/  IMAD.WIDE R54, R55, 0x4, R46 ;  /* 0x0000000437367825 */ /* 0x000fce00078e022e */
[----:B------:R-:W5:Y:S04]  /*1150*/  @P5 LDG.E.EL R57, desc[UR6][R16.64] ;  /* 0x0000000610395981 */ /* 0x000f68000c2e1900 */
[----:B------:R-:W5:Y:S01]  /*1160*/  @P5 LDG.E.EL R40, desc[UR6][R18.64] ;  /* 0x0000000612285981 */ /* 0x000f62000c2e1900 */
[----:B------:R-:W-:Y:S02]  /*1170*/  CS2R R38, SRZ ;  /* 0x0000000000267805 */ /* 0x000fe4000001ff00 */
[----:B--2---:R-:W-:Y:S02]  /*1180*/  SEL R60, R36, RZ, P6 ;  /* 0x000000ff243c7207 */ /* 0x004fe40003000000 */
[----:B---3--:R-:W-:Y:S02]  /*1190*/  SEL R43, R32, RZ, P6 ;  /* 0x000000ff202b7207 */ /* 0x008fe40003000000 */
[----:B----4-:R-:W-:-:S02]  /*11a0*/  SEL R66, R37, RZ, P6 ;  /* 0x000000ff25427207 */ /* 0x010fc40003000000 */
[----:B------:R-:W-:Y:S02]  /*11b0*/  CS2R R32, SRZ ;  /* 0x0000000000207805 */ /* 0x000fe4000001ff00 */
[----:B-----5:R-:W-:Y:S02]  /*11c0*/  SEL R56, R56, RZ, P6 ;  /* 0x000000ff38387207 */ /* 0x020fe40003000000 */
[----:B------:R-:W-:-:S13]  /*11d0*/  ISETP.LT.U32.AND P6, PT, R48, 0x47, P3 ;  /* 0x000000473000780c */ /* 0x000fda0001fc1070 */
[----:B------:R0:W2:Y:S04]  /*11e0*/  @P6 LDG.E.EL.128 R28, desc[UR6][R16.64] ;  /* 0x00000006101c6981 */ /* 0x0000a8000c2e1d00 */
[----:B------:R1:W3:Y:S01]  /*11f0*/  @P6 LDG.E.EL.128 R32, desc[UR6][R18.64] ;  /* 0x0000000612206981 */ /* 0x0002e2000c2e1d00 */
[----:B0-----:R-:W-:Y:S01]  /*1200*/  IADD3 R17, R7, R4, RZ ;  /* 0x0000000407117210 */ /* 0x001fe20007ffe0ff */
[----:B-1----:R-:W-:-:S04]  /*1210*/  HFMA2.MMA R18, -RZ, RZ, 0, 0 ;  /* 0x00000000ff127435 */ /* 0x002fc800000001ff */
[----:B------:R-:W-:-:S05]  /*1220*/  IMAD.WIDE R16, R17, 0x4, R46 ;  /* 0x0000000411107825 */ /* 0x000fca00078e022e */
[----:B------:R-:W4:Y:S04]  /*1230*/  @P5 LDG.E.EL R67, desc[UR6][R16.64] ;  /* 0x0000000610435981 */ /* 0x000f28000c2e1900 */
[----:B------:R-:W5:Y:S01]  /*1240*/  @P5 LDG.E.EL R18, desc[UR6][R54.64] ;  /* 0x0000000636125981 */ /* 0x000f62000c2e1900 */
[----:B------:R-:W-:-:S06]  /*1250*/  CS2R R36, SRZ ;  /* 0x0000000000247805 */ /* 0x000fcc000001ff00 */
[----:B------:R0:W3:Y:S01]  /*1260*/  @P6 LDG.E.EL.128 R36, desc[UR6][R16.64] ;  /* 0x0000000610246981 */ /* 0x0000e2000c2e1d00 */
[----:B------:R-:W-:Y:S01]  /*1270*/  FADD R53, R53, R60 ;  /* 0x0000003c35357221 */ /* 0x000fe20000000000 */
[----:B------:R-:W-:Y:S01]  /*1280*/  FADD R60, R21, R66 ;  /* 0x00000042153c7221 */ /* 0x000fe20000000000 */
[----:B------:R-:W-:Y:S01]  /*1290*/  FADD R66, R61, R56 ;  /* 0x000000383d427221 */ /* 0x000fe20000000000 */
[----:B------:R-:W-:Y:S01]  /*12a0*/  FADD R72, R52, R27 ;  /* 0x0000001b34487221 */ /* 0x000fe20000000000 */
[----:B------:R-:W-:Y:S01]  /*12b0*/  FADD R51, R64, R51 ;  /* 0x0000003340337221 */ /* 0x000fe20000000000 */
[----:B------:R-:W-:Y:S01]  /*12c0*/  FADD R50, R65, R50 ;  /* 0x0000003241327221 */ /* 0x000fe20000000000 */
[--C-:B------:R-:W-:Y:S02]  /*12d0*/  IMAD.IADD R27, R11, 0x1, R4.reuse ;  /* 0x000000010b1b7824 */ /* 0x100fe400078e0204 */
[----:B------:R-:W-:Y:S01]  /*12e0*/  FADD R64, R72, R25 ;  /* 0x0000001948407221 */ /* 0x000fe20000000000 */
[----:B------:R-:W-:-:S02]  /*12f0*/  IMAD.IADD R25, R9, 0x1, R4 ;  /* 0x0000000109197824 */ /* 0x000fc400078e0204 */
[----:B------:R-:W-:Y:S01]  /*1300*/  FADD R49, R58, R49 ;  /* 0x000000313a317221 */ /* 0x000fe20000000000 */
[----:B------:R-:W-:Y:S01]  /*1310*/  FADD R65, R59, R26 ;  /* 0x0000001a3b417221 */ /* 0x000fe20000000000 */
[----:B------:R-:W-:Y:S01]  /*1320*/  FADD R52, R12, R23 ;  /* 0x000000170c347221 */ /* 0x000fe20000000000 */
[----:B------:R-:W-:Y:S01]  /*1330*/  FADD R58, R13, R22 ;  /* 0x000000160d3a7221 */ /* 0x000fe20000000000 */
[----:B------:R-:W-:Y:S01]  /*1340*/  FADD R59, R14, R41 ;  /* 0x000000290e3b7221 */ /* 0x000fe20000000000 */
[----:B------:R-:W-:Y:S01]  /*1350*/  FADD R68, R15, R68 ;  /* 0x000000440f447221 */ /* 0x000fe20000000000 */
[----:B------:R-:W-:Y:S01]  /*1360*/  FADD R69, R69, R24 ;  /* 0x0000001845457221 */ /* 0x000fe20000000000 */
[----:B------:R-:W-:Y:S02]  /*1370*/  CS2R R12, SRZ ;  /* 0x00000000000c7805 */ /* 0x000fe4000001ff00 */
[----:B------:R-:W-:Y:S02]  /*1380*/  CS2R R14, SRZ ;  /* 0x00000000000e7805 */ /* 0x000fe4000001ff00 */
[----:B0-----:R-:W-:Y:S01]  /*1390*/  CS2R R16, SRZ ;  /* 0x0000000000107805 */ /* 0x001fe2000001ff00 */
[----:B------:R-:W-:-:S04]  /*13a0*/  IMAD.WIDE R26, R27, 0x4, R46 ;  /* 0x000000041b1a7825 */ /* 0x000fc800078e022e */
[----:B------:R-:W-:Y:S01]  /*13b0*/  FADD R43, R20, R43 ;  /* 0x0000002b142b7221 */ /* 0x000fe20000000000 */
[----:B------:R-:W-:Y:S01]  /*13c0*/  CS2R R20, SRZ ;  /* 0x0000000000147805 */ /* 0x000fe2000001ff00 */
[----:B------:R-:W-:Y:S01]  /*13d0*/  IMAD.WIDE R24, R25, 0x4, R46 ;  /* 0x0000000419187825 */ /* 0x000fe200078e022e */
[----:B------:R-:W-:Y:S02]  /*13e0*/  CS2R R22, SRZ ;  /* 0x0000000000167805 */ /* 0x000fe4000001ff00 */
[----:B------:R-:W-:Y:S02]  /*13f0*/  SEL R57, R57, RZ, P5 ;  /* 0x000000ff39397207 */ /* 0x000fe40002800000 */
[----:B------:R-:W-:-:S03]  /*1400*/  SEL R40, R40, RZ, P5 ;  /* 0x000000ff28287207 */ /* 0x000fc60002800000 */
[----:B------:R-:W-:Y:S02]  /*1410*/  FADD R56, R62, R57 ;  /* 0x000000393e387221 */ /* 0x000fe40000000000 */
[----:B------:R-:W-:Y:S01]  /*1420*/  FADD R57, R49, R40 ;  /* 0x0000002831397221 */ /* 0x000fe20000000000 */
[----:B------:R-:W-:Y:S01]  /*1430*/  FADD R65, R65, R42 ;  /* 0x0000002a41417221 */ /* 0x000fe20000000000 */
[----:B------:R-:W-:Y:S02]  /*1440*/  CS2R R40, SRZ ;  /* 0x0000000000287805 */ /* 0x000fe4000001ff00 */
[----:B--2---:R-:W-:Y:S02]  /*1450*/  SEL R29, R29, RZ, P6 ;  /* 0x000000ff1d1d7207 */ /* 0x004fe40003000000 */
[----:B------:R-:W-:-:S03]  /*1460*/  SEL R28, R28, RZ, P6 ;  /* 0x000000ff1c1c7207 */ /* 0x000fc60003000000 */
[----:B------:R-:W-:Y:S01]  /*1470*/  FADD R56, R56, R29 ;  /* 0x0000001d38387221 */ /* 0x000fe20000000000 */
[----:B------:R-:W-:Y:S01]  /*1480*/  IADD3 R29, R7, R4, RZ ;  /* 0x00000004071d7210 */ /* 0x000fe20007ffe0ff */
[----:B------:R-:W-:Y:S01]  /*1490*/  FADD R53, R53, R28 ;  /* 0x0000001c35357221 */ /* 0x000fe20000000000 */
[----:B----4-:R-:W-:Y:S02]  /*14a0*/  SEL R67, R67, RZ, P5 ;  /* 0x000000ff43437207 */ /* 0x010fe40002800000 */
[----:B-----5:R-:W-:Y:S02]  /*14b0*/  SEL R62, R18, RZ, P5 ;  /* 0x000000ff123e7207 */ /* 0x020fe40002800000 */
[----:B------:R-:W-:Y:S02]  /*14c0*/  ISETP.GE.AND P5, PT, R4, 0x40, PT ;  /* 0x000000400400780c */ /* 0x000fe40003fa6270 */
[----:B------:R-:W-:Y:S01]  /*14d0*/  CS2R R18, SRZ ;  /* 0x0000000000127805 */ /* 0x000fe2000001ff00 */
[----:B------:R-:W-:-:S04]  /*14e0*/  IMAD.WIDE R28, R29, 0x4, R46 ;  /* 0x000000041d1c7825 */ /* 0x000fc800078e022e */
[----:B------:R-:W-:Y:S01]  /*14f0*/  FADD R61, R50, R67 ;  /* 0x00000043323d7221 */ /* 0x000fe20000000000 */
[----:B------:R-:W-:-:S05]  /*1500*/  LOP3.LUT R50, R4, 0x1, RZ, 0xfc, !PT ;  /* 0x0000000104327812 */ /* 0x000fca00078efcff */
[----:B------:R0:W2:Y:S04]  /*1510*/  @!P5 LDG.E.EL.128 R12, desc[UR6][R26.64] ;  /* 0x000000061a0cd981 */ /* 0x0000a8000c2e1d00 */
[----:B------:R1:W4:Y:S04]  /*1520*/  @!P5 LDG.E.EL.128 R16, desc[UR6][R24.64] ;  /* 0x000000061810d981 */ /* 0x000328000c2e1d00 */
[----:B------:R3:W5:Y:S01]  /*1530*/  @!P5 LDG.E.EL.128 R20, desc[UR6][R28.64] ;  /* 0x000000061c14d981 */ /* 0x000762000c2e1d00 */
[----:B0-----:R-:W-:Y:S02]  /*1540*/  CS2R R26, SRZ ;  /* 0x00000000001a7805 */ /* 0x001fe4000001ff00 */
[----:B-1----:R-:W-:-:S02]  /*1550*/  CS2R R24, SRZ ;  /* 0x0000000000187805 */ /* 0x002fc4000001ff00 */
[----:B---3--:R-:W-:Y:S02]  /*1560*/  SEL R28, R33, RZ, P6 ;  /* 0x000000ff211c7207 */ /* 0x008fe40003000000 */
[----:B------:R-:W-:Y:S02]  /*1570*/  SEL R29, R36, RZ, P6 ;  /* 0x000000ff241d7207 */ /* 0x000fe40003000000 */
[----:B------:R-:W3:Y:S01]  /*1580*/  @!P5 LDG.E.EL.128 R24, desc[UR6][R54.64] ;  /* 0x000000063618d981 */ /* 0x000ee2000c2e1d00 */
[----:B------:R-:W-:Y:S01]  /*1590*/  ISETP.GT.AND P5, PT, R5, RZ, !P1 ;  /* 0x000000ff0500720c */ /* 0x000fe20004fa4270 */
[----:B------:R-:W-:Y:S01]  /*15a0*/  FADD R57, R57, R28 ;  /* 0x0000001c39397221 */ /* 0x000fe20000000000 */
[----:B------:R-:W-:Y:S01]  /*15b0*/  SEL R32, R32, RZ, P6 ;  /* 0x000000ff20207207 */ /* 0x000fe20003000000 */
[----:B------:R-:W-:Y:S01]  /*15c0*/  FADD R60, R60, R29 ;  /* 0x0000001d3c3c7221 */ /* 0x000fe20000000000 */
[----:B------:R-:W-:Y:S01]  /*15d0*/  SEL R28, R37, RZ, P6 ;  /* 0x000000ff251c7207 */ /* 0x000fe20003000000 */
[----:B------:R-:W-:-:S02]  /*15e0*/  IMAD.IADD R29, R11, 0x1, R50 ;  /* 0x000000010b1d7824 */ /* 0x000fc400078e0232 */
[----:B------:R-:W-:Y:S02]  /*15f0*/  IMAD.IADD R33, R9, 0x1, R50 ;  /* 0x0000000109217824 */ /* 0x000fe400078e0232 */
[----:B------:R-:W-:Y:S01]  /*1600*/  FADD R49, R43, R32 ;  /* 0x000000202b317221 */ /* 0x000fe20000000000 */
[----:B------:R-:W-:Y:S01]  /*1610*/  FADD R61, R61, R28 ;  /* 0x0000001c3d3d7221 */ /* 0x000fe20000000000 */
[----:B------:R-:W-:Y:S01]  /*1620*/  CS2R R36, SRZ ;  /* 0x0000000000247805 */ /* 0x000fe2000001ff00 */
[----:B------:R-:W-:-:S04]  /*1630*/  IMAD.WIDE R28, R29, 0x4, R46 ;  /* 0x000000041d1c7825 */ /* 0x000fc800078e022e */
[----:B------:R-:W-:Y:S01]  /*1640*/  IMAD.WIDE R32, R33, 0x4, R46 ;  /* 0x0000000421207825 */ /* 0x000fe200078e022e */
[----:B------:R-:W2:Y:S01]  /*1650*/  @P5 LDG.E.EL R36, desc[UR6][R28.64] ;  /* 0x000000061c245981 */ /* 0x000ea2000c2e1900 */
[----:B------:R-:W-:-:S03]  /*1660*/  CS2R R42, SRZ ;  /* 0x00000000002a7805 */ /* 0x000fc6000001ff00 */
[----:B------:R-:W3:Y:S04]  /*1670*/  @P5 LDG.E.EL R37, desc[UR6][R32.64] ;  /* 0x0000000620255981 */ /* 0x000ee8000c2e1900 */
[----:B------:R2:W4:Y:S01]  /*1680*/  @P6 LDG.E.EL.128 R40, desc[UR6][R54.64] ;  /* 0x0000000636286981 */ /* 0x000522000c2e1d00 */
[----:B------:R-:W-:Y:S01]  /*1690*/  SEL R30, R30, RZ, P6 ;  /* 0x000000ff1e1e7207 */ /* 0x000fe20003000000 */
[----:B------:R-:W-:Y:S01]  /*16a0*/  FADD R62, R51, R62 ;  /* 0x0000003e333e7221 */ /* 0x000fe20000000000 */
[----:B--2---:R-:W-:Y:S02]  /*16b0*/  SEL R55, R36, RZ, P5 ;  /* 0x000000ff24377207 */ /* 0x004fe40002800000 */
[----:B---3--:R-:W-:-:S03]  /*16c0*/  SEL R37, R37, RZ, P5 ;  /* 0x000000ff25257207 */ /* 0x008fc60002800000 */
[----:B------:R-:W-:Y:S02]  /*16d0*/  FADD R55, R52, R55 ;  /* 0x0000003734377221 */ /* 0x000fe40000000000 */
[----:B------:R-:W-:Y:S01]  /*16e0*/  FADD R58, R58, R37 ;  /* 0x000000253a3a7221 */ /* 0x000fe20000000000 */
[----:B------:R-:W-:Y:S01]  /*16f0*/  IADD3 R37, R7, R50, RZ ;  /* 0x0000003207257210 */ /* 0x000fe20007ffe0ff */
[----:B------:R-:W-:Y:S01]  /*1700*/  FADD R55, R55, R30 ;  /* 0x0000001e37377221 */ /* 0x000fe20000000000 */
[----:B----4-:R-:W-:Y:S01]  /*1710*/  SEL R41, R41, RZ, P6 ;  /* 0x000000ff29297207 */ /* 0x010fe20003000000 */
[----:B------:R-:W-:Y:S02]  /*1720*/  IMAD.MOV.U32 R30, RZ, RZ, RZ ;  /* 0x000000ffff1e7224 */ /* 0x000fe400078e00ff */
[----:B------:R-:W-:-:S04]  /*1730*/  IMAD.WIDE R36, R37, 0x4, R46 ;  /* 0x0000000425247825 */ /* 0x000fc800078e022e */
[----:B------:R-:W-:Y:S01]  /*1740*/  FADD R52, R62, R41 ;  /* 0x000000293e347221 */ /* 0x000fe20000000000 */
[----:B------:R-:W-:Y:S01]  /*1750*/  IMAD.IADD R41, R3, 0x1, R50 ;  /* 0x0000000103297824 */ /* 0x000fe200078e0232 */
[----:B------:R-:W2:Y:S01]  /*1760*/  @P5 LDG.E.EL R30, desc[UR6][R36.64] ;  /* 0x00000006241e5981 */ /* 0x000ea2000c2e1900 */
[----:B------:R-:W-:Y:S02]  /*1770*/  SEL R51, R40, RZ, P6 ;  /* 0x000000ff28337207 */ /* 0x000fe40003000000 */
[----:B------:R-:W-:Y:S01]  /*1780*/  MOV R50, RZ ;  /* 0x000000ff00327202 */ /* 0x000fe20000000f00 */
[----:B------:R-:W-:-:S05]  /*1790*/  IMAD.WIDE R40, R41, 0x4, R46 ;  /* 0x0000000429287825 */ /* 0x000fca00078e022e */
[----:B------:R-:W3:Y:S01]  /*17a0*/  @P5 LDG.E.EL R50, desc[UR6][R40.64] ;  /* 0x0000000628325981 */ /* 0x000ee2000c2e1900 */
[----:B------:R-:W-:Y:S01]  /*17b0*/  FADD R54, R66, R51 ;  /* 0x0000003342367221 */ /* 0x000fe20000000000 */
[----:B------:R-:W-:Y:S02]  /*17c0*/  SEL R67, R38, RZ, P6 ;  /* 0x000000ff26437207 */ /* 0x000fe40003000000 */
[----:B------:R-:W-:Y:S02]  /*17d0*/  LOP3.LUT R38, R4, 0x2, RZ, 0xfc, !PT ;  /* 0x0000000204267812 */ /* 0x000fe400078efcff */
[----:B--2---:R-:W-:-:S05]  /*17e0*/  SEL R30, R30, RZ, P5 ;  /* 0x000000ff1e1e7207 */ /* 0x004fca0002800000 */
[----:B------:R-:W-:Y:S01]  /*17f0*/  FADD R30, R59, R30 ;  /* 0x0000001e3b1e7221 */ /* 0x000fe20000000000 */
[----:B------:R-:W-:Y:S02]  /*1800*/  SEL R59, R34, RZ, P6 ;  /* 0x000000ff223b7207 */ /* 0x000fe40003000000 */
[----:B---3--:R-:W-:Y:S02]  /*1810*/  SEL R51, R50, RZ, P5 ;  /* 0x000000ff32337207 */ /* 0x008fe40002800000 */
[----:B------:R-:W-:Y:S01]  /*1820*/  ISETP.GT.AND P5, PT, R8, RZ, !P1 ;  /* 0x000000ff0800720c */ /* 0x000fe20004fa4270 */
[----:B------:R-:W-:Y:S02]  /*1830*/  FADD R58, R58, R59 ;  /* 0x0000003b3a3a7221 */ /* 0x000fe40000000000 */
[----:B------:R-:W-:Y:S01]  /*1840*/  FADD R59, R68, R51 ;  /* 0x00000033443b7221 */ /* 0x000fe20000000000 */
[----:B------:R-:W-:Y:S02]  /*1850*/  IMAD.IADD R51, R11, 0x1, R38 ;  /* 0x000000010b337824 */ /* 0x000fe400078e0226 */
[----:B------:R-:W-:Y:S01]  /*1860*/  FADD R62, R30, R67 ;  /* 0x000000431e3e7221 */ /* 0x000fe20000000000 */
[----:B------:R-:W-:-:S02]  /*1870*/  IMAD.MOV.U32 R30, RZ, RZ, RZ ;  /* 0x000000ffff1e7224 */ /* 0x000fc400078e00ff */
[----:B------:R-:W-:-:S05]  /*1880*/  IMAD.WIDE R50, R51, 0x4, R46 ;  /* 0x0000000433327825 */ /* 0x000fca00078e022e */
[----:B------:R-:W2:Y:S01]  /*1890*/  @P5 LDG.E.EL R30, desc[UR6][R50.64] ;  /* 0x00000006321e5981 */ /* 0x000ea2000c2e1900 */
[----:B------:R-:W-:Y:S01]  /*18a0*/  FADD R63, R63, R70 ;  /* 0x000000463f3f7221 */ /* 0x000fe20000000000 */
[----:B------:R-:W-:Y:S02]  /*18b0*/  SEL R42, R42, RZ, P6 ;  /* 0x000000ff2a2a7207 */ /* 0x000fe40003000000 */
[----:B------:R-:W-:-:S03]  /*18c0*/  SEL R31, R31, RZ, P6 ;  /* 0x000000ff1f1f7207 */ /* 0x000fc60003000000 */
[----:B------:R-:W-:Y:S01]  /*18d0*/  FADD R59, R59, R42 ;  /* 0x0000002a3b3b7221 */ /* 0x000fe20000000000 */
[----:B------:R-:W-:Y:S01]  /*18e0*/  IMAD.MOV.U32 R34, RZ, RZ, RZ ;  /* 0x000000ffff227224 */ /* 0x000fe200078e00ff */
[----:B--2---:R-:W-:-:S05]  /*18f0*/  SEL R30, R30, RZ, P5 ;  /* 0x000000ff1e1e7207 */ /* 0x004fca0002800000 */
[----:B------:R-:W-:-:S04]  /*1900*/  FADD R30, R63, R30 ;  /* 0x0000001e3f1e7221 */ /* 0x000fc80000000000 */
[----:B------:R-:W-:Y:S01]  /*1910*/  FADD R42, R30, R31 ;  /* 0x0000001f1e2a7221 */ /* 0x000fe20000000000 */
[----:B------:R-:W-:-:S05]  /*1920*/  IADD3 R31, R9, R38, RZ ;  /* 0x00000026091f7210 */ /* 0x000fca0007ffe0ff */
[----:B------:R-:W-:-:S05]  /*1930*/  IMAD.WIDE R30, R31, 0x4, R46 ;  /* 0x000000041f1e7825 */ /* 0x000fca00078e022e */
[----:B------:R-:W2:Y:S01]  /*1940*/  @P5 LDG.E.EL R34, desc[UR6][R30.64] ;  /* 0x000000061e225981 */ /* 0x000ea2000c2e1900 */
[----:B------:R-:W-:Y:S01]  /*1950*/  SEL R35, R35, RZ, P6 ;  /* 0x000000ff23237207 */ /* 0x000fe20003000000 */
[----:B------:R-:W-:Y:S01]  /*1960*/  HFMA2.MMA R66, -RZ, RZ, 0, 0 ;  /* 0x00000000ff427435 */ /* 0x000fe200000001ff */
[----:B--2---:R-:W-:-:S05]  /*1970*/  SEL R34, R34, RZ, P5 ;  /* 0x000000ff22227207 */ /* 0x004fca0002800000 */
[----:B------:R-:W-:-:S04]  /*1980*/  FADD R34, R69, R34 ;  /* 0x0000002245227221 */ /* 0x000fc80000000000 */
[----:B------:R-:W-:Y:S01]  /*1990*/  FADD R63, R34, R35 ;  /* 0x00000023223f7221 */ /* 0x000fe20000000000 */
[----:B------:R-:W-:-:S04]  /*19a0*/  IMAD.IADD R35, R7, 0x1, R38 ;  /* 0x0000000107237824 */ /* 0x000fc800078e0226 */
[----:B------:R-:W-:-:S05]  /*19b0*/  IMAD.WIDE R34, R35, 0x4, R46 ;  /* 0x0000000423227825 */ /* 0x000fca00078e022e */
[----:B------:R-:W2:Y:S02]  /*19c0*/  @P5 LDG.E.EL R66, desc[UR6][R34.64] ;  /* 0x0000000622425981 */ /* 0x000ea4000c2e1900 */
[----:B--2---:R-:W-:-:S05]  /*19d0*/  SEL R67, R66, RZ, P5 ;  /* 0x000000ff42437207 */ /* 0x004fca0002800000 */
[----:B------:R-:W-:Y:S01]  /*19e0*/  FADD R64, R64, R67 ;  /* 0x0000004340407221 */ /* 0x000fe20000000000 */
[----:B------:R-:W-:Y:S01]  /*19f0*/  SEL R67, R39, RZ, P6 ;  /* 0x000000ff27437207 */ /* 0x000fe20003000000 */
[----:B------:R-:W-:Y:S02]  /*1a00*/  IMAD.IADD R39, R3, 0x1, R38 ;  /* 0x0000000103277824 */ /* 0x000fe400078e0226 */
[----:B------:R-:W-:Y:S02]  /*1a10*/  IMAD.MOV.U32 R66, RZ, RZ, RZ ;  /* 0x000000ffff427224 */ /* 0x000fe400078e00ff */
[----:B------:R-:W-:-:S05]  /*1a20*/  IMAD.WIDE R38, R39, 0x4, R46 ;  /* 0x0000000427267825 */ /* 0x000fca00078e022e */
[----:B------:R-:W2:Y:S01]  /*1a30*/  @P5 LDG.E.EL R66, desc[UR6][R38.64] ;  /* 0x0000000626425981 */ /* 0x000ea2000c2e1900 */
[----:B------:R-:W-:Y:S02]  /*1a40*/  CS2R R70, SRZ ;  /* 0x0000000000467805 */ /* 0x000fe4000001ff00 */
[----:B------:R-:W-:Y:S02]  /*1a50*/  CS2R R68, SRZ ;  /* 0x0000000000447805 */ /* 0x000fe4000001ff00 */
[----:B--2---:R-:W-:Y:S02]  /*1a60*/  SEL R66, R66, RZ, P5 ;  /* 0x000000ff42427207 */ /* 0x004fe40002800000 */
[----:B------:R-:W-:-:S13]  /*1a70*/  ISETP.LT.U32.AND P5, PT, R48, 0x47, P2 ;  /* 0x000000473000780c */ /* 0x000fda00017a1070 */
[----:B------:R0:W2:Y:S04]  /*1a80*/  @P5 LDG.E.EL R70, desc[UR6][R28.64] ;  /* 0x000000061c465981 */ /* 0x0000a8000c2e1900 */
[----:B------:R-:W3:Y:S04]  /*1a90*/  @P5 LDG.E.EL R68, desc[UR6][R32.64] ;  /* 0x0000000620445981 */ /* 0x000ee8000c2e1900 */
[----:B------:R-:W4:Y:S04]  /*1aa0*/  @P5 LDG.E.EL R69, desc[UR6][R36.64] ;  /* 0x0000000624455981 */ /* 0x000f28000c2e1900 */
[----:B------:R1:W5:Y:S01]  /*1ab0*/  @P5 LDG.E.EL R71, desc[UR6][R40.64] ;  /* 0x0000000628475981 */ /* 0x000362000c2e1900 */
[----:B------:R-:W-:-:S02]  /*1ac0*/  SEL R43, R43, RZ, P6 ;  /* 0x000000ff2b2b7207 */ /* 0x000fc40003000000 */
[----:B------:R-:W-:Y:S01]  /*1ad0*/  ISETP.LT.U32.AND P6, PT, R0, 0x7, !P1 ;  /* 0x000000070000780c */ /* 0x000fe20004fc1070 */
[----:B------:R-:W-:Y:S01]  /*1ae0*/  FADD R66, R65, R66 ;  /* 0x0000004241427221 */ /* 0x000fe20000000000 */
[----:B------:R-:W-:Y:S01]  /*1af0*/  LOP3.LUT R72, R4, 0x3, RZ, 0xfc, !PT ;  /* 0x0000000304487812 */ /* 0x000fe200078efcff */
[----:B------:R-:W-:Y:S02]  /*1b00*/  FADD R64, R64, R67 ;  /* 0x0000004340407221 */ /* 0x000fe40000000000 */
[----:B------:R-:W-:Y:S01]  /*1b10*/  FADD R43, R66, R43 ;  /* 0x0000002b422b7221 */ /* 0x000fe20000000000 */
[----:B------:R-:W-:Y:S02]  /*1b20*/  CS2R R66, SRZ ;  /* 0x0000000000427805 */ /* 0x000fe4000001ff00 */
[----:B------:R-:W-:Y:S01]  /*1b30*/  MOV R65, RZ ;  /* 0x000000ff00417202 */ /* 0x000fe20000000f00 */
[----:B0-----:R-:W-:Y:S01]  /*1b40*/  IMAD.IADD R29, R11, 0x1, R72 ;  /* 0x000000010b1d7824 */ /* 0x001fe200078e0248 */
[----:B-1----:R-:W-:Y:S01]  /*1b50*/  HFMA2.MMA R40, -RZ, RZ, 0, 0 ;  /* 0x00000000ff287435 */ /* 0x002fe200000001ff */
[----:B------:R-:W-:-:S02]  /*1b60*/  IMAD.MOV.U32 R36, RZ, RZ, RZ ;  /* 0x000000ffff247224 */ /* 0x000fc400078e00ff */
[----:B------:R-:W-:Y:S01]  /*1b70*/  IMAD.IADD R33, R9, 0x1, R72 ;  /* 0x0000000109217824 */ /* 0x000fe200078e0248 */
[----:B------:R0:W5:Y:S04]  /*1b80*/  @P6 LDG.E.EL R66, desc[UR6][R30.64] ;  /* 0x000000061e426981 */ /* 0x000168000c2e1900 */
[----:B------:R1:W5:Y:S04]  /*1b90*/  @P6 LDG.E.EL R67, desc[UR6][R34.64] ;  /* 0x0000000622436981 */ /* 0x000368000c2e1900 */
[----:B------:R1:W5:Y:S01]  /*1ba0*/  @P6 LDG.E.EL R65, desc[UR6][R50.64] ;  /* 0x0000000632416981 */ /* 0x000362000c2e1900 */
[----:B0-----:R-:W-:-:S03]  /*1bb0*/  IADD3 R31, R3, R72, RZ ;  /* 0x00000048031f7210 */ /* 0x001fc60007ffe0ff */
[----:B------:R0:W5:Y:S01]  /*1bc0*/  @P6 LDG.E.EL R36, desc[UR6][R38.64] ;  /* 0x0000000626246981 */ /* 0x000162000c2e1900 */
[----:B-1----:R-:W-:-:S04]  /*1bd0*/  IMAD.WIDE R34, R29, 0x4, R46 ;  /* 0x000000041d227825 */ /* 0x002fc800078e022e */
[----:B------:R-:W-:Y:S01]  /*1be0*/  IMAD.IADD R29, R7, 0x1, R72 ;  /* 0x00000001071d7824 */ /* 0x000fe200078e0248 */
[----:B------:R-:W-:Y:S01]  /*1bf0*/  CS2R R50, SRZ ;  /* 0x0000000000327805 */ /* 0x000fe2000001ff00 */
[----:B------:R-:W-:Y:S01]  /*1c00*/  IMAD.WIDE R32, R33, 0x4, R46 ;  /* 0x0000000421207825 */ /* 0x000fe200078e022e */
[----:B0-----:R-:W-:-:S03]  /*1c10*/  CS2R R38, SRZ ;  /* 0x0000000000267805 */ /* 0x001fc6000001ff00 */
[----:B------:R-:W-:-:S04]  /*1c20*/  IMAD.WIDE R28, R29, 0x4, R46 ;  /* 0x000000041d1c7825 */ /* 0x000fc800078e022e */
[----:B------:R-:W-:Y:S01]  /*1c30*/  IMAD.WIDE R30, R31, 0x4, R46 ;  /* 0x000000041f1e7825 */ /* 0x000fe200078e022e */
[----:B--2---:R-:W-:Y:S02]  /*1c40*/  SEL R70, R70, RZ, P5 ;  /* 0x000000ff46467207 */ /* 0x004fe40002800000 */
[----:B---3--:R-:W-:Y:S02]  /*1c50*/  SEL R68, R68, RZ, P5 ;  /* 0x000000ff44447207 */ /* 0x008fe40002800000 */
[----:B----4-:R-:W-:Y:S02]  /*1c60*/  SEL R37, R69, RZ, P5 ;  /* 0x000000ff45257207 */ /* 0x010fe40002800000 */
[----:B-----5:R-:W-:Y:S02]  /*1c70*/  SEL R41, R71, RZ, P5 ;  /* 0x000000ff47297207 */ /* 0x020fe40002800000 */
[----:B------:R-:W-:-:S13]  /*1c80*/  ISETP.LT.U32.AND P5, PT, R48, 0x47, P0 ;  /* 0x000000473000780c */ /* 0x000fda00007a1070 */
[----:B------:R-:W2:Y:S04]  /*1c90*/  @P5 LDG.E.EL R40, desc[UR6][R34.64] ;  /* 0x0000000622285981 */ /* 0x000ea8000c2e1900 */
[----:B------:R-:W3:Y:S04]  /*1ca0*/  @P5 LDG.E.EL R50, desc[UR6][R32.64] ;  /* 0x0000000620325981 */ /* 0x000ee8000c2e1900 */
[----:B------:R0:W4:Y:S04]  /*1cb0*/  @P5 LDG.E.EL R51, desc[UR6][R28.64] ;  /* 0x000000061c335981 */ /* 0x000128000c2e1900 */
[----:B------:R1:W5:Y:S01]  /*1cc0*/  @P5 LDG.E.EL R39, desc[UR6][R30.64] ;  /* 0x000000061e275981 */ /* 0x000362000c2e1900 */
[----:B------:R-:W-:Y:S01]  /*1cd0*/  VIADD R72, R4, 0x4 ;  /* 0x0000000404487836 */ /* 0x000fe20000000000 */
[----:B------:R-:W-:Y:S01]  /*1ce0*/  ISETP.LT.U32.AND P1, PT, R10, 0x8, !P1 ;  /* 0x000000080a00780c */ /* 0x000fe20004f21070 */
[----:B------:R-:W-:Y:S01]  /*1cf0*/  FADD R68, R49, R68 ;  /* 0x0000004431447221 */ /* 0x000fe20000000000 */
[----:B------:R-:W-:-:S02]  /*1d00*/  VIADD R49, R4, 0xf ;  /* 0x0000000f04317836 */ /* 0x000fc40000000000 */
[--C-:B0-----:R-:W-:Y:S01]  /*1d10*/  IMAD.IADD R29, R7, 0x1, R72.reuse ;  /* 0x00000001071d7824 */ /* 0x101fe200078e0248 */
[----:B------:R-:W-:Y:S01]  /*1d20*/  MOV R71, RZ ;  /* 0x000000ff00477202 */ /* 0x000fe20000000f00 */
[----:B------:R-:W-:Y:S02]  /*1d30*/  IMAD.IADD R35, R11, 0x1, R72 ;  /* 0x000000010b237824 */ /* 0x000fe400078e0248 */
[--C-:B------:R-:W-:Y:S01]  /*1d40*/  IMAD.WIDE R28, R29, 0x4, R46.reuse ;  /* 0x000000041d1c7825 */ /* 0x100fe200078e022e */
[----:B------:R-:W-:Y:S02]  /*1d50*/  ISETP.LT.U32.AND P4, PT, R49, 0x47, P4 ;  /* 0x000000473100780c */ /* 0x000fe40002781070 */
[----:B------:R-:W-:Y:S01]  /*1d60*/  IADD3 R33, R9, R72, RZ ;  /* 0x0000004809217210 */ /* 0x000fe20007ffe0ff */
[----:B------:R-:W-:Y:S01]  /*1d70*/  IMAD.WIDE R34, R35, 0x4, R46 ;  /* 0x0000000423227825 */ /* 0x000fe200078e022e */
[----:B------:R0:W5:Y:S03]  /*1d80*/  @P1 LDG.E.EL R71, desc[UR6][R28.64] ;  /* 0x000000061c471981 */ /* 0x000166000c2e1900 */
[----:B-1----:R-:W-:Y:S01]  /*1d90*/  IMAD.IADD R31, R3, 0x1, R72 ;  /* 0x00000001031f7824 */ /* 0x002fe200078e0248 */
[----:B------:R-:W-:Y:S01]  /*1da0*/  CS2R R72, SRZ ;  /* 0x0000000000487805 */ /* 0x000fe2000001ff00 */
[----:B------:R1:W5:Y:S01]  /*1db0*/  @P1 LDG.E.EL R38, desc[UR6][R34.64] ;  /* 0x0000000622261981 */ /* 0x000362000c2e1900 */
[----:B------:R-:W-:-:S02]  /*1dc0*/  IMAD.MOV.U32 R69, RZ, RZ, RZ ;  /* 0x000000ffff457224 */ /* 0x000fc400078e00ff */
[----:B------:R-:W-:Y:S01]  /*1dd0*/  IMAD.WIDE R30, R31, 0x4, R46 ;  /* 0x000000041f1e7825 */ /* 0x000fe200078e022e */
[----:B0-----:R-:W-:-:S03]  /*1de0*/  IADD3 R29, R11, R48, RZ ;  /* 0x000000300b1d7210 */ /* 0x001fc60007ffe0ff */
[--C-:B------:R-:W-:Y:S01]  /*1df0*/  IMAD.WIDE R32, R33, 0x4, R46.reuse ;  /* 0x0000000421207825 */ /* 0x100fe200078e022e */
[----:B------:R0:W5:Y:S01]  /*1e00*/  @P1 LDG.E.EL R72, desc[UR6][R30.64] ;  /* 0x000000061e481981 */ /* 0x000162000c2e1900 */
[----:B-1----:R-:W-:Y:S02]  /*1e10*/  CS2R R34, SRZ ;  /* 0x0000000000227805 */ /* 0x002fe4000001ff00 */
[----:B------:R-:W-:Y:S01]  /*1e20*/  IMAD.WIDE R28, R29, 0x4, R46 ;  /* 0x000000041d1c7825 */ /* 0x000fe200078e022e */
[----:B------:R1:W5:Y:S01]  /*1e30*/  @P1 LDG.E.EL R69, desc[UR6][R32.64] ;  /* 0x0000000620451981 */ /* 0x000362000c2e1900 */
[----:B------:R-:W-:-:S03]  /*1e40*/  SEL R65, R65, RZ, P6 ;  /* 0x000000ff41417207 */ /* 0x000fc60003000000 */
[----:B------:R1:W5:Y:S01]  /*1e50*/  @P4 LDG.E.EL R34, desc[UR6][R28.64] ;  /* 0x000000061c224981 */ /* 0x000362000c2e1900 */
[----:B0-----:R-:W-:Y:S01]  /*1e60*/  IMAD.IADD R31, R9, 0x1, R48 ;  /* 0x00000001091f7824 */ /* 0x001fe200078e0230 */
[----:B------:R-:W-:Y:S02]  /*1e70*/  SEL R66, R66, RZ, P6 ;  /* 0x000000ff42427207 */ /* 0x000fe40003000000 */
[----:B-1----:R-:W-:Y:S01]  /*1e80*/  IADD3 R33, R7, R48, RZ ;  /* 0x0000003007217210 */ /* 0x002fe20007ffe0ff */
[----:B------:R-:W-:-:S04]  /*1e90*/  IMAD.WIDE R30, R31, 0x4, R46 ;  /* 0x000000041f1e7825 */ /* 0x000fc800078e022e */
[----:B------:R-:W-:Y:S01]  /*1ea0*/  FADD R60, R60, R37 ;  /* 0x000000253c3c7221 */ /* 0x000fe20000000000 */
[----:B------:R-:W-:Y:S01]  /*1eb0*/  IADD3 R29, R3, R48, RZ ;  /* 0x00000030031d7210 */ /* 0x000fe20007ffe0ff */
[----:B------:R-:W-:Y:S02]  /*1ec0*/  IMAD.MOV.U32 R37, RZ, RZ, RZ ;  /* 0x000000ffff257224 */ /* 0x000fe400078e00ff */
[----:B------:R-:W-:Y:S01]  /*1ed0*/  FADD R56, R56, R65 ;  /* 0x0000004138387221 */ /* 0x000fe20000000000 */
[----:B------:R-:W-:-:S04]  /*1ee0*/  IMAD.WIDE R32, R33, 0x4, R46 ;  /* 0x0000000421207825 */ /* 0x000fc800078e022e */
[----:B------:R-:W-:Y:S01]  /*1ef0*/  FADD R57, R57, R66 ;  /* 0x0000004239397221 */ /* 0x000fe20000000000 */
[----:B------:R-:W5:Y:S01]  /*1f00*/  @P4 LDG.E.EL R35, desc[UR6][R30.64] ;  /* 0x000000061e234981 */ /* 0x000f62000c2e1900 */
[----:B------:R-:W-:Y:S02]  /*1f10*/  IMAD.MOV.U32 R48, RZ, RZ, RZ ;  /* 0x000000ffff307224 */ /* 0x000fe400078e00ff */
[----:B------:R-:W-:Y:S01]  /*1f20*/  IMAD.WIDE R28, R29, 0x4, R46 ;  /* 0x000000041d1c7825 */ /* 0x000fe200078e022e */
[----:B------:R-:W-:Y:S01]  /*1f30*/  SEL R66, R67, RZ, P6 ;  /* 0x000000ff43427207 */ /* 0x000fe20003000000 */
[----:B------:R-:W5:Y:S01]  /*1f40*/  @P4 LDG.E.EL R37, desc[UR6][R32.64] ;  /* 0x0000000620254981 */ /* 0x000f62000c2e1900 */
[----:B------:R-:W-:Y:S02]  /*1f50*/  SEL R65, R36, RZ, P6 ;  /* 0x000000ff24417207 */ /* 0x000fe40003000000 */
[C---:B------:R-:W-:Y:S01]  /*1f60*/  ISETP.GE.U32.AND P6, PT, R49.reuse, 0x47, PT ;  /* 0x000000473100780c */ /* 0x040fe20003fc6070 */
[----:B------:R0:W5:Y:S01]  /*1f70*/  @P4 LDG.E.EL R48, desc[UR6][R28.64] ;  /* 0x000000061c304981 */ /* 0x000162000c2e1900 */
[----:B------:R-:W-:Y:S01]  /*1f80*/  ISETP.LT.U32.AND P3, PT, R49, 0x47, P3 ;  /* 0x000000473100780c */ /* 0x000fe20001f61070 */
[----:B------:R-:W-:Y:S01]  /*1f90*/  HFMA2.MMA R36, -RZ, RZ, 0, 0 ;  /* 0x00000000ff247435 */ /* 0x000fe200000001ff */
[----:B0-----:R-:W-:Y:S01]  /*1fa0*/  IMAD.MOV.U32 R28, RZ, RZ, RZ ;  /* 0x000000ffff1c7224 */ /* 0x001fe200078e00ff */
[----:B------:R-:W-:-:S02]  /*1fb0*/  MOV R29, RZ ;  /* 0x000000ff001d7202 */ /* 0x000fc40000000f00 */
[----:B--2---:R-:W-:Y:S02]  /*1fc0*/  SEL R30, R40, RZ, P5 ;  /* 0x000000ff281e7207 */ /* 0x004fe40002800000 */
[----:B------:R-:W-:Y:S02]  /*1fd0*/  IADD3 R40, R4, 0x8, RZ ;  /* 0x0000000804287810 */ /* 0x000fe40007ffe0ff */
[----:B---3--:R-:W-:Y:S02]  /*1fe0*/  SEL R31, R50, RZ, P5 ;  /* 0x000000ff321f7207 */ /* 0x008fe40002800000 */
[----:B----4-:R-:W-:Y:S01]  /*1ff0*/  SEL R51, R51, RZ, P5 ;  /* 0x000000ff33337207 */ /* 0x010fe20002800000 */
[----:B------:R-:W-:Y:S01]  /*2000*/  IMAD.IADD R33, R11, 0x1, R40 ;  /* 0x000000010b217824 */ /* 0x000fe200078e0228 */
[----:B-----5:R-:W-:Y:S02]  /*2010*/  SEL R50, R39, RZ, P5 ;  /* 0x000000ff27327207 */ /* 0x020fe40002800000 */
[----:B------:R-:W-:Y:S01]  /*2020*/  ISETP.GT.AND P5, PT, R0, RZ, !P6 ;  /* 0x000000ff0000720c */ /* 0x000fe200077a4270 */
[----:B------:R-:W-:Y:S01]  /*2030*/  FADD R55, R55, R30 ;  /* 0x0000001e37377221 */ /* 0x000fe20000000000 */
[----:B------:R-:W-:Y:S01]  /*2040*/  FADD R58, R58, R31 ;  /* 0x0000001f3a3a7221 */ /* 0x000fe20000000000 */
[----:B------:R-:W-:Y:S01]  /*2050*/  CS2R R30, SRZ ;  /* 0x00000000001e7805 */ /* 0x000fe2000001ff00 */
[----:B------:R-:W-:-:S05]  /*2060*/  IMAD.WIDE R32, R33, 0x4, R46 ;  /* 0x0000000421207825 */ /* 0x000fca00078e022e */
[----:B------:R-:W2:Y:S04]  /*2070*/  @P3 LDG.E.EL.128 R28, desc[UR6][R32.64] ;  /* 0x00000006201c3981 */ /* 0x000ea8000c2e1d00 */
[----:B------:R0:W3:Y:S01]  /*2080*/  @P5 LDG.E.EL R36, desc[UR6][R32.64] ;  /* 0x0000000620245981 */ /* 0x0000e2000c2e1900 */
[----:B------:R-:W-:Y:S01]  /*2090*/  FADD R53, R53, R70 ;  /* 0x0000004635357221 */ /* 0x000fe20000000000 */
[----:B------:R-:W-:Y:S01]  /*20a0*/  FADD R41, R54, R41 ;  /* 0x0000002936297221 */ /* 0x000fe20000000000 */
[----:B------:R-:W-:Y:S01]  /*20b0*/  FADD R62, R62, R51 ;  /* 0x000000333e3e7221 */ /* 0x000fe20000000000 */
[----:B------:R-:W-:Y:S01]  /*20c0*/  IADD3 R51, R9, R40, RZ ;  /* 0x0000002809337210 */ /* 0x000fe20007ffe0ff */
[----:B------:R-:W-:Y:S01]  /*20d0*/  FADD R61, R61, R66 ;  /* 0x000000423d3d7221 */ /* 0x000fe20000000000 */
[----:B------:R-:W-:-:S03]  /*20e0*/  FADD R59, R59, R50 ;  /* 0x000000323b3b7221 */ /* 0x000fc60000000000 */
[----:B------:R-:W-:Y:S01]  /*20f0*/  IMAD.WIDE R50, R51, 0x4, R46 ;  /* 0x0000000433327825 */ /* 0x000fe200078e022e */
[----:B------:R-:W-:-:S05]  /*2100*/  SEL R34, R34, RZ, P4 ;  /* 0x000000ff22227207 */ /* 0x000fca0002000000 */
[----:B------:R-:W-:Y:S01]  /*2110*/  FADD R53, R53, R34 ;  /* 0x0000002235357221 */ /* 0x000fe20000000000 */
[----:B------:R-:W-:Y:S02]  /*2120*/  SEL R35, R35, RZ, P4 ;  /* 0x000000ff23237207 */ /* 0x000fe40002000000 */
[----:B------:R-:W-:Y:S02]  /*2130*/  SEL R37, R37, RZ, P4 ;  /* 0x000000ff25257207 */ /* 0x000fe40002000000 */
[----:B0-----:R-:W-:-:S03]  /*2140*/  SEL R32, R48, RZ, P4 ;  /* 0x000000ff30207207 */ /* 0x001fc60002000000 */
[----:B------:R-:W-:Y:S01]  /*2150*/  FADD R66, R60, R37 ;  /* 0x000000253c427221 */ /* 0x000fe20000000000 */
[----:B------:R-:W-:Y:S01]  /*2160*/  FADD R68, R68, R35 ;  /* 0x0000002344447221 */ /* 0x000fe20000000000 */
[----:B------:R-:W-:Y:S01]  /*2170*/  CS2R R34, SRZ ;  /* 0x0000000000227805 */ /* 0x000fe2000001ff00 */
[----:B------:R-:W-:Y:S01]  /*2180*/  FADD R60, R41, R32 ;  /* 0x00000020293c7221 */ /* 0x000fe20000000000 */
[----:B------:R-:W-:Y:S01]  /*2190*/  IMAD.MOV.U32 R41, RZ, RZ, RZ ;  /* 0x000000ffff297224 */ /* 0x000fe200078e00ff */
[----:B------:R-:W-:Y:S02]  /*21a0*/  CS2R R32, SRZ ;  /* 0x0000000000207805 */ /* 0x000fe4000001ff00 */
[----:B------:R-:W-:Y:S02]  /*21b0*/  SEL R72, R72, RZ, P1 ;  /* 0x000000ff48487207 */ /* 0x000fe40000800000 */
[----:B------:R-:W-:Y:S01]  /*21c0*/  SEL R39, R38, RZ, P1 ;  /* 0x000000ff26277207 */ /* 0x000fe20000800000 */
[----:B------:R-:W4:Y:S01]  /*21d0*/  @P5 LDG.E.EL R41, desc[UR6][R50.64] ;  /* 0x0000000632295981 */ /* 0x000f22000c2e1900 */
[----:B------:R-:W-:-:S03]  /*21e0*/  SEL R38, R69, RZ, P1 ;  /* 0x000000ff45267207 */ /* 0x000fc60000800000 */
[----:B------:R0:W5:Y:S01]  /*21f0*/  @P3 LDG.E.EL.128 R32, desc[UR6][R50.64] ;  /* 0x0000000632203981 */ /* 0x000162000c2e1d00 */
[----:B------:R-:W-:Y:S01]  /*2200*/  FADD R48, R43, R72 ;  /* 0x000000482b307221 */ /* 0x000fe20000000000 */
[----:B------:R-:W-:Y:S01]  /*2210*/  IMAD.IADD R43, R7, 0x1, R40 ;  /* 0x00000001072b7824 */ /* 0x000fe200078e0228 */
[----:B------:R-:W-:Y:S01]  /*2220*/  HFMA2.MMA R67, -RZ, RZ, 0, 0 ;  /* 0x00000000ff437435 */ /* 0x000fe200000001ff */
[----:B------:R-:W-:Y:S01]  /*2230*/  FADD R54, R42, R39 ;  /* 0x000000272a367221 */ /* 0x000fe20000000000 */
[----:B------:R-:W-:Y:S01]  /*2240*/  FADD R63, R63, R38 ;  /* 0x000000263f3f7221 */ /* 0x000fe20000000000 */
[----:B------:R-:W-:Y:S02]  /*2250*/  CS2R R38, SRZ ;  /* 0x0000000000267805 */ /* 0x000fe4000001ff00 */
[----:B0-----:R-:W-:Y:S01]  /*2260*/  MOV R50, RZ ;  /* 0x000000ff00327202 */ /* 0x001fe20000000f00 */
[----:B------:R-:W-:-:S05]  /*2270*/  IMAD.WIDE R42, R43, 0x4, R46 ;  /* 0x000000042b2a7825 */ /* 0x000fca00078e022e */
[----:B------:R-:W5:Y:S01]  /*2280*/  @P5 LDG.E.EL R67, desc[UR6][R42.64] ;  /* 0x000000062a435981 */ /* 0x000f62000c2e1900 */
[----:B--2---:R-:W-:Y:S02]  /*2290*/  SEL R28, R28, RZ, P3 ;  /* 0x000000ff1c1c7207 */ /* 0x004fe40001800000 */
[----:B------:R-:W-:Y:S01]  /*22a0*/  SEL R51, R29, RZ, P3 ;  /* 0x000000ff1d337207 */ /* 0x000fe20001800000 */
[----:B------:R-:W-:Y:S01]  /*22b0*/  IMAD.IADD R29, R3, 0x1, R40 ;  /* 0x00000001031d7824 */ /* 0x000fe200078e0228 */
[----:B---3--:R-:W-:Y:S01]  /*22c0*/  SEL R37, R36, RZ, P5 ;  /* 0x000000ff24257207 */ /* 0x008fe20002800000 */
[----:B------:R-:W-:Y:S02]  /*22d0*/  FADD R53, R53, R28 ;  /* 0x0000001c35357221 */ /* 0x000fe40000000000 */
[----:B------:R-:W-:-:S04]  /*22e0*/  IMAD.WIDE R28, R29, 0x4, R46 ;  /* 0x000000041d1c7825 */ /* 0x000fc800078e022e */
[----:B------:R-:W-:Y:S01]  /*22f0*/  FADD R56, R56, R37 ;  /* 0x0000002538387221 */ /* 0x000fe20000000000 */
[----:B------:R-:W-:Y:S01]  /*2300*/  CS2R R36, SRZ ;  /* 0x0000000000247805 */ /* 0x000fe2000001ff00 */
[----:B------:R-:W2:Y:S05]  /*2310*/  @P5 LDG.E.EL R50, desc[UR6][R28.64] ;  /* 0x000000061c325981 */ /* 0x000eaa000c2e1900 */
[----:B------:R0:W3:Y:S01]  /*2320*/  @P3 LDG.E.EL.128 R36, desc[UR6][R42.64] ;  /* 0x000000062a243981 */ /* 0x0000e2000c2e1d00 */
[----:B------:R-:W-:Y:S01]  /*2330*/  FADD R52, R52, R65 ;  /* 0x0000004134347221 */ /* 0x000fe20000000000 */
[----:B------:R-:W-:Y:S01]  /*2340*/  SEL R71, R71, RZ, P1 ;  /* 0x000000ff47477207 */ /* 0x000fe20000800000 */
[----:B------:R-:W-:Y:S01]  /*2350*/  FADD R56, R56, R51 ;  /* 0x0000003338387221 */ /* 0x000fe20000000000 */
[----:B------:R-:W-:-:S02]  /*2360*/  ISETP.GT.AND P1, PT, R5, RZ, !P6 ;  /* 0x000000ff0500720c */ /* 0x000fc40007724270 */
[----:B0-----:R-:W-:Y:S02]  /*2370*/  CS2R R42, SRZ ;  /* 0x00000000002a7805 */ /* 0x001fe4000001ff00 */
[----:B----4-:R-:W-:Y:S02]  /*2380*/  SEL R40, R41, RZ, P5 ;  /* 0x000000ff29287207 */ /* 0x010fe40002800000 */
[----:B-----5:R-:W-:-:S03]  /*2390*/  SEL R41, R32, RZ, P3 ;  /* 0x000000ff20297207 */ /* 0x020fc60001800000 */
[----:B------:R-:W-:Y:S01]  /*23a0*/  FADD R65, R57, R40 ;  /* 0x0000002839417221 */ /* 0x000fe20000000000 */
[----:B------:R-:W-:Y:S01]  /*23b0*/  SEL R32, R33, RZ, P3 ;  /* 0x000000ff21207207 */ /* 0x000fe20001800000 */
[----:B------:R-:W-:Y:S01]  /*23c0*/  FADD R57, R68, R41 ;  /* 0x0000002944397221 */ /* 0x000fe20000000000 */
[----:B------:R-:W-:-:S03]  /*23d0*/  CS2R R40, SRZ ;  /* 0x0000000000287805 */ /* 0x000fc6000001ff00 */
[----:B------:R-:W-:-:S03]  /*23e0*/  FADD R65, R65, R32 ;  /* 0x0000002041417221 */ /* 0x000fc60000000000 */
[----:B------:R0:W4:Y:S01]  /*23f0*/  @P3 LDG.E.EL.128 R40, desc[UR6][R28.64] ;  /* 0x000000061c283981 */ /* 0x000122000c2e1d00 */
[----:B------:R-:W-:-:S05]  /*2400*/  SEL R32, R67, RZ, P5 ;  /* 0x000000ff43207207 */ /* 0x000fca0002800000 */
[----:B------:R-:W-:Y:S01]  /*2410*/  FADD R61, R61, R32 ;  /* 0x000000203d3d7221 */ /* 0x000fe20000000000 */
[----:B--2---:R-:W-:Y:S01]  /*2420*/  SEL R33, R50, RZ, P5 ;  /* 0x000000ff32217207 */ /* 0x004fe20002800000 */
[----:B------:R-:W-:Y:S01]  /*2430*/  VIADD R50, R4, 0x9 ;  /* 0x0000000904327836 */ /* 0x000fe20000000000 */
[----:B---3--:R-:W-:-:S03]  /*2440*/  SEL R51, R36, RZ, P3 ;  /* 0x000000ff24337207 */ /* 0x008fc60001800000 */
[----:B------:R-:W-:Y:S01]  /*2450*/  FADD R36, R52, R33 ;  /* 0x0000002134247221 */ /* 0x000fe20000000000 */
[----:B------:R-:W-:Y:S02]  /*2460*/  IADD3 R33, R11, R50, RZ ;  /* 0x000000320b217210 */ /* 0x000fe40007ffe0ff */
[----:B0-----:R-:W-:Y:S01]  /*2470*/  SEL R28, R37, RZ, P3 ;  /* 0x000000ff251c7207 */ /* 0x001fe20001800000 */
[----:B------:R-:W-:Y:S02]  /*2480*/  IMAD.MOV.U32 R37, RZ, RZ, RZ ;  /* 0x000000ffff257224 */ /* 0x000fe400078e00ff */
[----:B------:R-:W-:-:S05]  /*2490*/  IMAD.WIDE R32, R33, 0x4, R46 ;  /* 0x0000000421207825 */ /* 0x000fca00078e022e */
[----:B------:R-:W2:Y:S01]  /*24a0*/  @P1 LDG.E.EL R37, desc[UR6][R32.64] ;  /* 0x0000000620251981 */ /* 0x000ea2000c2e1900 */
[----:B------:R-:W-:Y:S01]  /*24b0*/  IADD3 R29, R9, R50, RZ ;  /* 0x00000032091d7210 */ /* 0x000fe20007ffe0ff */
[----:B------:R-:W-:Y:S01]  /*24c0*/  FADD R52, R66, R51 ;  /* 0x0000003342347221 */ /* 0x000fe20000000000 */
[----:B------:R-:W-:Y:S01]  /*24d0*/  FADD R61, R61, R28 ;  /* 0x0000001c3d3d7221 */ /* 0x000fe20000000000 */
[----:B------:R-:W-:Y:S02]  /*24e0*/  IMAD.MOV.U32 R51, RZ, RZ, RZ ;  /* 0x000000ffff337224 */ /* 0x000fe400078e00ff */
[----:B------:R-:W-:-:S05]  /*24f0*/  IMAD.WIDE R28, R29, 0x4, R46 ;  /* 0x000000041d1c7825 */ /* 0x000fca00078e022e */
[----:B------:R-:W3:Y:S01]  /*2500*/  @P1 LDG.E.EL R51, desc[UR6][R28.64] ;  /* 0x000000061c331981 */ /* 0x000ee2000c2e1900 */
[----:B----4-:R-:W-:Y:S02]  /*2510*/  SEL R67, R40, RZ, P3 ;  /* 0x000000ff28437207 */ /* 0x010fe40001800000 */
[----:B------:R-:W-:Y:S02]  /*2520*/  SEL R41, R41, RZ, P3 ;  /* 0x000000ff29297207 */ /* 0x000fe40001800000 */
[----:B--2---:R-:W-:Y:S02]  /*2530*/  SEL R40, R37, RZ, P1 ;  /* 0x000000ff25287207 */ /* 0x004fe40000800000 */
[----:B------:R-:W-:-:S03]  /*2540*/  SEL R37, R30, RZ, P3 ;  /* 0x000000ff1e257207 */ /* 0x000fc60001800000 */
[----:B------:R-:W-:-:S04]  /*2550*/  FADD R40, R55, R40 ;  /* 0x0000002837287221 */ /* 0x000fc80000000000 */
[----:B------:R-:W-:Y:S01]  /*2560*/  FADD R66, R40, R37 ;  /* 0x0000002528427221 */ /* 0x000fe20000000000 */
[----:B------:R-:W-:Y:S01]  /*2570*/  IADD3 R37, R7, R50, RZ ;  /* 0x0000003207257210 */ /* 0x000fe20007ffe0ff */
[----:B------:R-:W-:Y:S01]  /*2580*/  FADD R55, R36, R41 ;  /* 0x0000002924377221 */ /* 0x000fe20000000000 */
[----:B------:R-:W-:-:S03]  /*2590*/  IMAD.MOV.U32 R30, RZ, RZ, RZ ;  /* 0x000000ffff1e7224 */ /* 0x000fc600078e00ff */
[----:B------:R-:W-:Y:S01]  /*25a0*/  IMAD.WIDE R36, R37, 0x4, R46 ;  /* 0x0000000425247825 */ /* 0x000fe200078e022e */
[----:B------:R-:W-:-:S04]  /*25b0*/  IADD3 R41, R3, R50, RZ ;  /* 0x0000003203297210 */ /* 0x000fc80007ffe0ff */
[----:B------:R-:W2:Y:S01]  /*25c0*/  @P1 LDG.E.EL R30, desc[UR6][R36.64] ;  /* 0x00000006241e1981 */ /* 0x000ea2000c2e1900 */
[----:B------:R-:W-:Y:S02]  /*25d0*/  IMAD.MOV.U32 R50, RZ, RZ, RZ ;  /* 0x000000ffff327224 */ /* 0x000fe400078e00ff */
[----:B------:R-:W-:-:S05]  /*25e0*/  IMAD.WIDE R40, R41, 0x4, R46 ;  /* 0x0000000429287825 */ /* 0x000fca00078e022e */
[----:B------:R-:W4:Y:S01]  /*25f0*/  @P1 LDG.E.EL R50, desc[UR6][R40.64] ;  /* 0x0000000628321981 */ /* 0x000f22000c2e1900 */
[----:B---3--:R-:W-:Y:S01]  /*2600*/  SEL R51, R51, RZ, P1 ;  /* 0x000000ff33337207 */ /* 0x008fe20000800000 */
[----:B------:R-:W-:-:S04]  /*2610*/  FADD R60, R60, R67 ;  /* 0x000000433c3c7221 */ /* 0x000fc80000000000 */
[----:B------:R-:W-:Y:S01]  /*2620*/  FADD R58, R58, R51 ;  /* 0x000000333a3a7221 */ /* 0x000fe20000000000 */
[----:B------:R-:W-:Y:S02]  /*2630*/  SEL R67, R34, RZ, P3 ;  /* 0x000000ff22437207 */ /* 0x000fe40001800000 */
[----:B------:R-:W-:Y:S02]  /*2640*/  SEL R38, R38, RZ, P3 ;  /* 0x000000ff26267207 */ /* 0x000fe40001800000 */
[----:B--2---:R-:W-:-:S05]  /*2650*/  SEL R51, R30, RZ, P1 ;  /* 0x000000ff1e337207 */ /* 0x004fca0000800000 */
[----:B------:R-:W-:Y:S01]  /*2660*/  FADD R51, R62, R51 ;  /* 0x000000333e337221 */ /* 0x000fe20000000000 */
[----:B------:R-:W-:Y:S01]  /*2670*/  FADD R62, R58, R67 ;  /* 0x000000433a3e7221 */ /* 0x000fe20000000000 */
[----:B----4-:R-:W-:Y:S02]  /*2680*/  SEL R50, R50, RZ, P1 ;  /* 0x000000ff32327207 */ /* 0x010fe40000800000 */
[----:B------:R-:W-:Y:S01]  /*2690*/  FADD R58, R51, R38 ;  /* 0x00000026333a7221 */ /* 0x000fe20000000000 */
[----:B------:R-:W-:Y:S02]  /*26a0*/  IADD3 R38, R4, 0xa, RZ ;  /* 0x0000000a04267810 */ /* 0x000fe40007ffe0ff */
[----:B------:R-:W-:Y:S01]  /*26b0*/  ISETP.GT.AND P1, PT, R8, RZ, !P6 ;  /* 0x000000ff0800720c */ /* 0x000fe20007724270 */
[----:B------:R-:W-:Y:S02]  /*26c0*/  HFMA2.MMA R30, -RZ, RZ, 0, 0 ;  /* 0x00000000ff1e7435 */ /* 0x000fe400000001ff */
[----:B------:R-:W-:-:S02]  /*26d0*/  IMAD.IADD R51, R11, 0x1, R38 ;  /* 0x000000010b337824 */ /* 0x000fc400078e0226 */
[----:B------:R-:W-:Y:S02]  /*26e0*/  FADD R67, R59, R50 ;  /* 0x000000323b437221 */ /* 0x000fe40000000000 */
[----:B------:R-:W-:-:S06]  /*26f0*/  IMAD.WIDE R50, R51, 0x4, R46 ;  /* 0x0000000433327825 */ /* 0x000fcc00078e022e */
[----:B------:R-:W2:Y:S01]  /*2700*/  @P1 LDG.E.EL R30, desc[UR6][R50.64] ;  /* 0x00000006321e1981 */ /* 0x000ea2000c2e1900 */
[----:B------:R-:W-:Y:S02]  /*2710*/  SEL R31, R31, RZ, P3 ;  /* 0x000000ff1f1f7207 */ /* 0x000fe40001800000 */
[----:B------:R-:W-:Y:S02]  /*2720*/  MOV R34, RZ ;  /* 0x000000ff00227202 */ /* 0x000fe40000000f00 */
[----:B--2---:R-:W-:-:S05]  /*2730*/  SEL R59, R30, RZ, P1 ;  /* 0x000000ff1e3b7207 */ /* 0x004fca0000800000 */
[----:B------:R-:W-:-:S04]  /*2740*/  FADD R54, R54, R59 ;  /* 0x0000003b36367221 */ /* 0x000fc80000000000 */
[----:B------:R-:W-:Y:S01]  /*2750*/  FADD R54, R54, R31 ;  /* 0x0000001f36367221 */ /* 0x000fe20000000000 */
[----:B------:R-:W-:-:S04]  /*2760*/  IMAD.IADD R31, R9, 0x1, R38 ;  /* 0x00000001091f7824 */ /* 0x000fc800078e0226 */
[----:B------:R-:W-:-:S05]  /*2770*/  IMAD.WIDE R30, R31, 0x4, R46 ;  /* 0x000000041f1e7825 */ /* 0x000fca00078e022e */
[----:B------:R-:W2:Y:S01]  /*2780*/  @P1 LDG.E.EL R34, desc[UR6][R30.64] ;  /* 0x000000061e221981 */ /* 0x000ea2000c2e1900 */
[----:B------:R-:W-:Y:S02]  /*2790*/  SEL R35, R35, RZ, P3 ;  /* 0x000000ff23237207 */ /* 0x000fe40001800000 */
[----:B--2---:R-:W-:-:S05]  /*27a0*/  SEL R34, R34, RZ, P1 ;  /* 0x000000ff22227207 */ /* 0x004fca0000800000 */
[----:B------:R-:W-:Y:S01]  /*27b0*/  FADD R34, R63, R34 ;  /* 0x000000223f227221 */ /* 0x000fe20000000000 */
[----:B------:R-:W-:-:S03]  /*27c0*/  HFMA2.MMA R63, -RZ, RZ, 0, 0 ;  /* 0x00000000ff3f7435 */ /* 0x000fc600000001ff */
[----:B------:R-:W-:Y:S01]  /*27d0*/  FADD R59, R34, R35 ;  /* 0x00000023223b7221 */ /* 0x000fe20000000000 */
[----:B------:R-:W-:-:S04]  /*27e0*/  IMAD.IADD R35, R7, 0x1, R38 ;  /* 0x0000000107237824 */ /* 0x000fc800078e0226 */
[----:B------:R-:W-:-:S05]  /*27f0*/  IMAD.WIDE R34, R35, 0x4, R46 ;  /* 0x0000000423227825 */ /* 0x000fca00078e022e */
[----:B------:R-:W2:Y:S01]  /*2800*/  @P1 LDG.E.EL R63, desc[UR6][R34.64] ;  /* 0x00000006223f1981 */ /* 0x000ea2000c2e1900 */
[----:B------:R-:W-:Y:S01]  /*2810*/  FADD R64, R64, R71 ;  /* 0x0000004740407221 */ /* 0x000fe20000000000 */
[----:B--2---:R-:W-:-:S05]  /*2820*/  SEL R63, R63, RZ, P1 ;  /* 0x000000ff3f3f7207 */ /* 0x004fca0000800000 */
[----:B------:R-:W-:Y:S01]  /*2830*/  FADD R63, R64, R63 ;  /* 0x0000003f403f7221 */ /* 0x000fe20000000000 */
[----:B------:R-:W-:Y:S01]  /*2840*/  SEL R64, R39, RZ, P3 ;  /* 0x000000ff27407207 */ /* 0x000fe20001800000 */
[----:B------:R-:W-:-:S04]  /*2850*/  IMAD.IADD R39, R3, 0x1, R38 ;  /* 0x0000000103277824 */ /* 0x000fc800078e0226 */
[----:B------:R-:W-:Y:S01]  /*2860*/  FADD R63, R63, R64 ;  /* 0x000000403f3f7221 */ /* 0x000fe20000000000 */
[----:B------:R-:W-:Y:S01]  /*2870*/  MOV R64, RZ ;  /* 0x000000ff00407202 */ /* 0x000fe20000000f00 */
[----:B------:R-:W-:-:S05]  /*2880*/  IMAD.WIDE R38, R39, 0x4, R46 ;  /* 0x0000000427267825 */ /* 0x000fca00078e022e */
[----:B------:R-:W2:Y:S01]  /*2890*/  @P1 LDG.E.EL R64, desc[UR6][R38.64] ;  /* 0x0000000626401981 */ /* 0x000ea2000c2e1900 */
[----:B------:R-:W-:-:S05]  /*28a0*/  SEL R42, R42, RZ, P3 ;  /* 0x000000ff2a2a7207 */ /* 0x000fca0001800000 */
[----:B------:R-:W-:Y:S01]  /*28b0*/  FADD R42, R67, R42 ;  /* 0x0000002a432a7221 */ /* 0x000fe20000000000 */
[----:B------:R-:W-:Y:S01]  /*28c0*/  HFMA2.MMA R68, -RZ, RZ, 0, 0 ;  /* 0x00000000ff447435 */ /* 0x000fe200000001ff */
[C---:B------:R-:W-:Y:S01]  /*28d0*/  ISETP.LT.U32.AND P2, PT, R49.reuse, 0x47, P2 ;  /* 0x000000473100780c */ /* 0x040fe20001741070 */
[----:B------:R-:W-:Y:S01]  /*28e0*/  VIADD R72, R4, 0xb ;  /* 0x0000000b04487836 */ /* 0x000fe20000000000 */
[----:B------:R-:W-:Y:S01]  /*28f0*/  MOV R70, RZ ;  /* 0x000000ff00467202 */ /* 0x000fe20000000f00 */
[----:B------:R-:W-:Y:S01]  /*2900*/  IMAD.MOV.U32 R69, RZ, RZ, RZ ;  /* 0x000000ffff457224 */ /* 0x000fe200078e00ff */
[----:B------:R-:W-:Y:S02]  /*2910*/  ISETP.LT.U32.AND P0, PT, R49, 0x47, P0 ;  /* 0x000000473100780c */ /* 0x000fe40000701070 */
[----:B------:R-:W-:Y:S01]  /*2920*/  IADD3 R49, R11, R72, RZ ;  /* 0x000000480b317210 */ /* 0x000fe20007ffe0ff */
[----:B------:R-:W-:-:S06]  /*2930*/  IMAD.MOV.U32 R71, RZ, RZ, RZ ;  /* 0x000000ffff477224 */ /* 0x000fcc00078e00ff */
[----:B------:R0:W3:Y:S02]  /*2940*/  @P2 LDG.E.EL R70, desc[UR6][R28.64] ;  /* 0x000000061c462981 */ /* 0x0000e4000c2e1900 */
[----:B0-----:R-:W-:-:S05]  /*2950*/  IADD3 R29, R9, R72, RZ ;  /* 0x00000048091d7210 */ /* 0x001fca0007ffe0ff */
[----:B------:R-:W-:-:S04]  /*2960*/  IMAD.WIDE R28, R29, 0x4, R46 ;  /* 0x000000041d1c7825 */ /* 0x000fc800078e022e */
[----:B------:R-:W-:Y:S01]  /*2970*/  IMAD.MOV.U32 R74, RZ, RZ, RZ ;  /* 0x000000ffff4a7224 */ /* 0x000fe200078e00ff */
[C---:B------:R-:W-:Y:S02]  /*2980*/  ISETP.GT.AND P4, PT, R5.reuse, 0x6, PT ;  /* 0x000000060500780c */ /* 0x040fe40003f84270 */
[----:B------:R-:W-:Y:S02]  /*2990*/  ISETP.GE.AND P5, PT, R5, 0x7, PT ;  /* 0x000000070500780c */ /* 0x000fe40003fa6270 */
[----:B--2---:R-:W-:Y:S02]  /*29a0*/  SEL R67, R64, RZ, P1 ;  /* 0x000000ff40437207 */ /* 0x004fe40000800000 */
[----:B------:R-:W-:Y:S02]  /*29b0*/  ISETP.LT.U32.AND P1, PT, R0, 0x7, !P6 ;  /* 0x000000070000780c */ /* 0x000fe40007721070 */
[----:B------:R-:W-:Y:S01]  /*29c0*/  ISETP.LT.U32.AND P6, PT, R10, 0x8, !P6 ;  /* 0x000000080a00780c */ /* 0x000fe200077c1070 */
[----:B------:R-:W-:Y:S01]  /*29d0*/  FADD R64, R48, R67 ;  /* 0x0000004330407221 */ /* 0x000fe20000000000 */
[----:B------:R-:W-:-:S02]  /*29e0*/  IMAD.MOV.U32 R67, RZ, RZ, RZ ;  /* 0x000000ffff437224 */ /* 0x000fc400078e00ff */
[----:B------:R-:W-:-:S04]  /*29f0*/  IMAD.WIDE R48, R49, 0x4, R46 ;  /* 0x0000000431307825 */ /* 0x000fc800078e022e */
[----:B------:R-:W2:Y:S04]  /*2a00*/  @P2 LDG.E.EL R67, desc[UR6][R32.64] ;  /* 0x0000000620432981 */ /* 0x000ea8000c2e1900 */
[----:B------:R0:W4:Y:S04]  /*2a10*/  @P1 LDG.E.EL R68, desc[UR6][R50.64] ;  /* 0x0000000632441981 */ /* 0x000128000c2e1900 */
[----:B------:R1:W5:Y:S04]  /*2a20*/  @P1 LDG.E.EL R69, desc[UR6][R30.64] ;  /* 0x000000061e451981 */ /* 0x000368000c2e1900 */
[----:B------:R3:W2:Y:S01]  /*2a30*/  @P0 LDG.E.EL R71, desc[UR6][R48.64] ;  /* 0x0000000630470981 */ /* 0x0006a2000c2e1900 */
[----:B0-----:R-:W-:-:S02]  /*2a40*/  IADD3 R50, R4, 0xc, RZ ;  /* 0x0000000c04327810 */ /* 0x001fc40007ffe0ff */
[----:B------:R-:W-:Y:S01]  /*2a50*/  CS2R R32, SRZ ;  /* 0x0000000000207805 */ /* 0x000fe2000001ff00 */
[----:B------:R-:W2:Y:S02]  /*2a60*/  @P1 LDG.E.EL R73, desc[UR6][R38.64] ;  /* 0x0000000626491981 */ /* 0x000ea4000c2e1900 */
[--C-:B------:R-:W-:Y:S02]  /*2a70*/  IMAD.IADD R11, R11, 0x1, R50.reuse ;  /* 0x000000010b0b7824 */ /* 0x100fe400078e0232 */
[----:B-1----:R-:W-:Y:S01]  /*2a80*/  IMAD.IADD R31, R9, 0x1, R50 ;  /* 0x00000001091f7824 */ /* 0x002fe200078e0232 */
[----:B------:R-:W-:Y:S01]  /*2a90*/  HFMA2.MMA R9, -RZ, RZ, 0, 0 ;  /* 0x00000000ff097435 */ /* 0x000fe200000001ff */
[--C-:B------:R-:W-:Y:S01]  /*2aa0*/  IMAD.WIDE R10, R11, 0x4, R46.reuse ;  /* 0x000000040b0a7825 */ /* 0x100fe200078e022e */
[----:B---3--:R-:W-:Y:S01]  /*2ab0*/  CS2R R48, SRZ ;  /* 0x0000000000307805 */ /* 0x008fe2000001ff00 */
[----:B------:R0:W3:Y:S02]  /*2ac0*/  @P0 LDG.E.EL R33, desc[UR6][R28.64] ;  /* 0x000000061c210981 */ /* 0x0000e4000c2e1900 */
[----:B------:R-:W-:-:S02]  /*2ad0*/  IMAD.WIDE R30, R31, 0x4, R46 ;  /* 0x000000041f1e7825 */ /* 0x000fc400078e022e */
[----:B------:R1:W3:Y:S02]  /*2ae0*/  @P6 LDG.E.EL R32, desc[UR6][R10.64] ;  /* 0x000000060a206981 */ /* 0x0002e4000c2e1900 */
[----:B------:R-:W-:Y:S02]  /*2af0*/  IMAD.MOV.U32 R51, RZ, RZ, RZ ;  /* 0x000000ffff337224 */ /* 0x000fe400078e00ff */
[----:B------:R1:W3:Y:S01]  /*2b00*/  @P6 LDG.E.EL R9, desc[UR6][R30.64] ;  /* 0x000000061e096981 */ /* 0x0002e2000c2e1900 */
[----:B0-----:R-:W-:-:S03]  /*2b10*/  IADD3 R29, R3, R72, RZ ;  /* 0x00000048031d7210 */ /* 0x001fc60007ffe0ff */
[----:B------:R0:W3:Y:S01]  /*2b20*/  @P2 LDG.E.EL R48, desc[UR6][R36.64] ;  /* 0x0000000624302981 */ /* 0x0000e2000c2e1900 */
[----:B-1----:R-:W-:Y:S01]  /*2b30*/  IADD3 R11, R7, R72, RZ ;  /* 0x00000048070b7210 */ /* 0x002fe20007ffe0ff */
[--C-:B------:R-:W-:Y:S02]  /*2b40*/  IMAD.WIDE R28, R29, 0x4, R46.reuse ;  /* 0x000000041d1c7825 */ /* 0x100fe400078e022e */
[----:B------:R1:W3:Y:S01]  /*2b50*/  @P1 LDG.E.EL R51, desc[UR6][R34.64] ;  /* 0x0000000622331981 */ /* 0x0002e2000c2e1900 */
[----:B------:R-:W-:Y:S01]  /*2b60*/  IADD3 R31, R7, R50, RZ ;  /* 0x00000032071f7210 */ /* 0x000fe20007ffe0ff */
[----:B------:R-:W-:Y:S02]  /*2b70*/  IMAD.WIDE R10, R11, 0x4, R46 ;  /* 0x000000040b0a7825 */ /* 0x000fe400078e022e */
[----:B------:R-:W3:Y:S02]  /*2b80*/  @P2 LDG.E.EL R49, desc[UR6][R40.64] ;  /* 0x0000000628312981 */ /* 0x000ee4000c2e1900 */
[----:B0-----:R-:W-:-:S02]  /*2b90*/  IMAD.MOV.U32 R36, RZ, RZ, RZ ;  /* 0x000000ffff247224 */ /* 0x001fc400078e00ff */
[----:B------:R0:W3:Y:S01]  /*2ba0*/  @P0 LDG.E.EL R74, desc[UR6][R10.64] ;  /* 0x000000060a4a0981 */ /* 0x0000e2000c2e1900 */
[----:B------:R-:W-:Y:S01]  /*2bb0*/  IMAD.IADD R3, R3, 0x1, R50 ;  /* 0x0000000103037824 */ /* 0x000fe200078e0232 */
[----:B-1----:R-:W-:Y:S01]  /*2bc0*/  CS2R R34, SRZ ;  /* 0x0000000000227805 */ /* 0x002fe2000001ff00 */
[--C-:B------:R-:W-:Y:S01]  /*2bd0*/  IMAD.WIDE R30, R31, 0x4, R46.reuse ;  /* 0x000000041f1e7825 */ /* 0x100fe200078e022e */
[----:B------:R1:W3:Y:S03]  /*2be0*/  @P0 LDG.E.EL R36, desc[UR6][R28.64] ;  /* 0x000000061c240981 */ /* 0x0002e6000c2e1900 */
[----:B------:R-:W-:Y:S01]  /*2bf0*/  IMAD.WIDE R46, R3, 0x4, R46 ;  /* 0x00000004032e7825 */ /* 0x000fe200078e022e */
[----:B------:R0:W3:Y:S04]  /*2c00*/  @P6 LDG.E.EL R34, desc[UR6][R30.64] ;  /* 0x000000061e226981 */ /* 0x0000e8000c2e1900 */
[----:B------:R-:W3:Y:S01]  /*2c10*/  @P6 LDG.E.EL R35, desc[UR6][R46.64] ;  /* 0x000000062e236981 */ /* 0x000ee2000c2e1900 */
[----:B------:R-:W-:-:S04]  /*2c20*/  IADD3 R3, R5, 0x2, RZ ;  /* 0x0000000205037810 */ /* 0x000fc80007ffe0ff */
[----:B------:R-:W-:Y:S02]  /*2c30*/  SEL R7, R3, RZ, !P5 ;  /* 0x000000ff03077207 */ /* 0x000fe40006800000 */
[----:B------:R-:W-:Y:S02]  /*2c40*/  SHF.R.S32.HI R3, RZ, 0x3, R2 ;  /* 0x00000003ff037819 */ /* 0x000fe40000011402 */
[----:B------:R-:W-:Y:S01]  /*2c50*/  ISETP.GE.AND P5, PT, R4, 0x38, PT ;  /* 0x000000380400780c */ /* 0x000fe20003fa6270 */
[----:B------:R-:W-:Y:S01]  /*2c60*/  VIADD R2, R7, 0x9 ;  /* 0x0000000907027836 */ /* 0x000fe20000000000 */
[----:B0-----:R-:W-:Y:S01]  /*2c70*/  IADD3 R10, R3, 0x2, RZ ;  /* 0x00000002030a7810 */ /* 0x001fe20007ffe0ff */
[----:B------:R-:W-:Y:S01]  /*2c80*/  @!P4 IMAD.MOV R2, RZ, RZ, R7 ;  /* 0x000000ffff02c224 */ /* 0x000fe200078e0207 */
[----:B------:R-:W-:Y:S02]  /*2c90*/  ISETP.GT.AND P4, PT, R8, 0x6, PT ;  /* 0x000000060800780c */ /* 0x000fe40003f84270 */
[----:B------:R-:W-:-:S02]  /*2ca0*/  SEL R10, R10, RZ, !P5 ;  /* 0x000000ff0a0a7207 */ /* 0x000fc40006800000 */
[----:B------:R-:W-:Y:S02]  /*2cb0*/  ISETP.GE.AND P5, PT, R8, 0x7, PT ;  /* 0x000000070800780c */ /* 0x000fe40003fa6270 */
[----:B------:R-:W-:-:S04]  /*2cc0*/  IADD3 R7, R8, 0x2, RZ ;  /* 0x0000000208077810 */ /* 0x000fc80007ffe0ff */
[----:B------:R-:W-:Y:S02]  /*2cd0*/  SEL R7, R7, RZ, !P5 ;  /* 0x000000ff07077207 */ /* 0x000fe40006800000 */
[----:B------:R-:W-:Y:S02]  /*2ce0*/  ISETP.GT.AND P5, PT, R4, 0x37, PT ;  /* 0x000000370400780c */ /* 0x000fe40003fa4270 */
[----:B-1----:R-:W-:Y:S01]  /*2cf0*/  MOV R29, 0x9 ;  /* 0x00000009001d7802 */ /* 0x002fe20000000f00 */
[----:B------:R-:W-:Y:S02]  /*2d00*/  VIADD R4, R7, 0x9 ;  /* 0x0000000907047836 */ /* 0x000fe40000000000 */
[----:B------:R-:W-:Y:S01]  /*2d10*/  @!P4 IMAD.MOV R4, RZ, RZ, R7 ;  /* 0x000000ffff04c224 */ /* 0x000fe200078e0207 */
[----:B------:R-:W-:Y:S02]  /*2d20*/  SEL R7, RZ, 0x9, !P5 ;  /* 0x00000009ff077807 */ /* 0x000fe40006800000 */
[----:B------:R-:W-:-:S02]  /*2d30*/  VIADDMNMX R11, R0, 0x2, R29, PT ;  /* 0x00000002000b7846 */ /* 0x000fc4000380011d */
[----:B------:R-:W-:-:S03]  /*2d40*/  IADD3 R28, R7, R10, RZ ;  /* 0x0000000a071c7210 */ /* 0x000fc60007ffe0ff */
[----:B------:R-:W-:-:S05]  /*2d50*/  IMAD.IADD R7, R11, 0x1, -R0 ;  /* 0x000000010b077824 */ /* 0x000fca00078e0a00 */
[----:B------:R-:W-:Y:S02]  /*2d60*/  LOP3.LUT R31, R7, 0x1, RZ, 0xfc, !PT ;  /* 0x00000001071f7812 */ /* 0x000fe400078efcff */
[----:B------:R-:W0:Y:S01]  /*2d70*/  S2R R7, SR_TID.X ;  /* 0x0000000000077919 */ /* 0x000e220000002100 */
[----:B------:R-:W-:Y:S01]  /*2d80*/  VIADDMNMX R10, R6, 0x2, R29, PT ;  /* 0x00000002060a7846 */ /* 0x000fe2000380011d */
[----:B------:R-:W1:Y:S03]  /*2d90*/  S2UR UR5, SR_CgaCtaId ;  /* 0x00000000000579c3 */ /* 0x000e660000008800 */
[----:B------:R-:W-:Y:S02]  /*2da0*/  IADD3 R29, R10, -R3, -R6 ;  /* 0x800000030a1d7210 */ /* 0x000fe40007ffe806 */
[----:B------:R-:W-:Y:S02]  /*2db0*/  IADD3 R38, R28, R31, -R3 ;  /* 0x0000001f1c267210 */ /* 0x000fe40007ffe803 */
[----:B------:R-:W-:-:S02]  /*2dc0*/  IADD3 R30, R29, 0x1, R28 ;  /* 0x000000011d1e7810 */ /* 0x000fc40007ffe01c */
[----:B------:R-:W-:Y:S02]  /*2dd0*/  IADD3 R29, -R3, R28, RZ ;  /* 0x0000001c031d7210 */ /* 0x000fe40007ffe1ff */
[----:B------:R-:W-:-:S03]  /*2de0*/  IADD3 R31, R4, -R8, -R3 ;  /* 0x80000008041f7210 */ /* 0x000fc60007ffe803 */
[----:B------:R-:W-:Y:S01]  /*2df0*/  IMAD R38, R11, R29, R38 ;  /* 0x0000001d0b267224 */ /* 0x000fe200078e0226 */
[----:B------:R-:W-:Y:S01]  /*2e00*/  IADD3 R11, R2, -R5, -R3 ;  /* 0x80000005020b7210 */ /* 0x000fe20007ffe803 */
[--C-:B------:R-:W-:Y:S01]  /*2e10*/  IMAD.IADD R3, R3, 0x1, -R28.reuse ;  /* 0x0000000103037824 */ /* 0x100fe200078e0a1c */
[--C-:B------:R-:W-:Y:S02]  /*2e20*/  IADD3 R31, R31, 0x1, R28.reuse ;  /* 0x000000011f1f7810 */ /* 0x100fe40007ffe01c */
[----:B------:R-:W-:Y:S01]  /*2e30*/  IADD3 R11, R11, 0x1, R28 ;  /* 0x000000010b0b7810 */ /* 0x000fe20007ffe01c */
[----:B------:R-:W-:Y:S01]  /*2e40*/  IMAD R28, R0, R3, R38 ;  /* 0x00000003001c7224 */ /* 0x000fe200078e0226 */
[----:B------:R-:W-:Y:S01]  /*2e50*/  UMOV UR4, 0x400 ;  /* 0x0000040000047882 */ /* 0x000fe20000000000 */
[----:B------:R-:W-:Y:S02]  /*2e60*/  IMAD R30, R10, R29, R30 ;  /* 0x0000001d0a1e7224 */ /* 0x000fe400078e021e */
[----:B------:R-:W-:Y:S01]  /*2e70*/  IMAD R2, R29, R2, R11 ;  /* 0x000000021d027224 */ /* 0x000fe200078e020b */
[----:B0-----:R-:W-:Y:S01]  /*2e80*/  SHF.L.U32 R0, R7, 0xa, RZ ;  /* 0x0000000a07007819 */ /* 0x001fe200000006ff */
[----:B------:R-:W-:Y:S01]  /*2e90*/  IMAD R10, R29, R4, R31 ;  /* 0x000000041d0a7224 */ /* 0x000fe200078e021f */
[----:B-1----:R-:W-:-:S02]  /*2ea0*/  UPRMT UR4, UR5, 0x654, UR4 ;  /* 0x0000065405047896 */ /* 0x002fc40008000004 */
[----:B------:R-:W-:Y:S01]  /*2eb0*/  LOP3.LUT R0, R0, 0xc00, RZ, 0xc0, !PT ;  /* 0x00000c0000007812 */ /* 0x000fe200078ec0ff */
[-C--:B------:R-:W-:Y:S02]  /*2ec0*/  IMAD R29, R6, R3.reuse, R30 ;  /* 0x00000003061d7224 */ /* 0x080fe400078e021e */
[-C--:B------:R-:W-:Y:S01]  /*2ed0*/  IMAD R11, R5, R3.reuse, R2 ;  /* 0x00000003050b7224 */ /* 0x080fe200078e0202 */
[----:B------:R-:W-:Y:S02]  /*2ee0*/  LOP3.LUT R6, R0, 0x300, RZ, 0xfc, !PT ;  /* 0x0000030000067812 */ /* 0x000fe400078efcff */
[----:B------:R-:W-:Y:S01]  /*2ef0*/  SHF.R.U32.HI R5, RZ, 0x2, R7 ;  /* 0x00000002ff057819 */ /* 0x000fe20000011607 */
[----:B------:R-:W-:Y:S01]  /*2f00*/  IMAD R10, R8, R3, R10 ;  /* 0x00000003080a7224 */ /* 0x000fe200078e020a */
[----:B------:R-:W-:Y:S01]  /*2f10*/  LEA.HI R37, R6, UR4, RZ, 0x1c ;  /* 0x0000000406257c11 */ /* 0x000fe2000f8fe0ff */
[----:B------:R-:W-:Y:S01]  /*2f20*/  IMAD.SHL.U32 R6, R7, 0x4, RZ ;  /* 0x0000000407067824 */ /* 0x000fe200078e00ff */
[----:B------:R-:W-:-:S02]  /*2f30*/  SGXT.U32 R5, R5, 0x6 ;  /* 0x000000060505781a */ /* 0x000fc40000000000 */
[C---:B------:R-:W-:Y:S02]  /*2f40*/  LOP3.LUT R3, R0.reuse, 0x100, RZ, 0xfc, !PT ;  /* 0x0000010000037812 */ /* 0x040fe400078efcff */
[C---:B------:R-:W-:Y:S02]  /*2f50*/  LOP3.LUT R4, R0.reuse, 0x200, RZ, 0xfc, !PT ;  /* 0x0000020000047812 */ /* 0x040fe400078efcff */
[----:B------:R-:W-:Y:S02]  /*2f60*/  LOP3.LUT R2, R0, R5, RZ, 0xfc, !PT ;  /* 0x0000000500027212 */ /* 0x000fe400078efcff */
[----:B------:R-:W-:Y:S02]  /*2f70*/  LEA.HI R3, R3, UR4, RZ, 0x1c ;  /* 0x0000000403037c11 */ /* 0x000fe4000f8fe0ff */
[----:B------:R-:W-:Y:S02]  /*2f80*/  LEA.HI R31, R4, UR4, RZ, 0x1c ;  /* 0x00000004041f7c11 */ /* 0x000fe4000f8fe0ff */
[----:B------:R-:W-:-:S02]  /*2f90*/  LOP3.LUT R6, R6, 0x3fc, RZ, 0xc0, !PT ;  /* 0x000003fc06067812 */ /* 0x000fc400078ec0ff */
[----:B------:R-:W-:Y:S02]  /*2fa0*/  LEA.HI R5, R0, UR4, RZ, 0x1c ;  /* 0x0000000400057c11 */ /* 0x000fe4000f8fe0ff */
[C---:B------:R-:W-:Y:S01]  /*2fb0*/  LEA R4, R2.reuse, R3, 0x2 ;  /* 0x0000000302047211 */ /* 0x040fe200078e10ff */
[----:B------:R-:W-:Y:S01]  /*2fc0*/  IMAD R3, R2, 0x4, R31 ;  /* 0x0000000402037824 */ /* 0x000fe200078e021f */
[----:B------:R-:W-:Y:S01]  /*2fd0*/  LOP3.LUT R30, R6, 0x800, RZ, 0xfc, !PT ;  /* 0x00000800061e7812 */ /* 0x000fe200078efcff */
[C---:B------:R-:W-:Y:S01]  /*2fe0*/  IMAD R5, R2.reuse, 0x4, R5 ;  /* 0x0000000402057824 */ /* 0x040fe200078e0205 */
[----:B------:R-:W-:Y:S01]  /*2ff0*/  LEA R2, R2, R37, 0x2 ;  /* 0x0000002502027211 */ /* 0x000fe200078e10ff */
[----:B------:R-:W-:Y:S01]  /*3000*/  IMAD.HI R31, R44, 0x66666667, RZ ;  /* 0x666666672c1f7827 */ /* 0x000fe200078e02ff */
[----:B------:R-:W-:Y:S02]  /*3010*/  LOP3.LUT R37, R6, 0xc00, RZ, 0xfc, !PT ;  /* 0x00000c0006257812 */ /* 0x000fe400078efcff */
[----:B------:R-:W-:-:S02]  /*3020*/  SHF.R.U32.HI R30, RZ, 0x4, R30 ;  /* 0x00000004ff1e7819 */ /* 0x000fc4000001161e */
[----:B------:R-:W-:Y:S02]  /*3030*/  SHF.R.U32.HI R0, RZ, 0x1f, R31 ;  /* 0x0000001fff007819 */ /* 0x000fe4000001161f */
[----:B------:R-:W-:Y:S02]  /*3040*/  SHF.R.U32.HI R37, RZ, 0x4, R37 ;  /* 0x00000004ff257819 */ /* 0x000fe40000011625 */
[----:B------:R-:W-:Y:S01]  /*3050*/  LOP3.LUT R30, R30, 0xb0, RZ, 0xc0, !PT ;  /* 0x000000b01e1e7812 */ /* 0x000fe200078ec0ff */
[----:B------:R-:W-:Y:S01]  /*3060*/  STS [R5], R12 ;  /* 0x0000000c05007388 */ /* 0x000fe20000000800 */
[----:B------:R-:W-:Y:S02]  /*3070*/  LEA.HI.SX32 R31, R31, R0, 0x17 ;  /* 0x000000001f1f7211 */ /* 0x000fe400078fbaff */
[----:B------:R-:W-:Y:S01]  /*3080*/  LOP3.LUT R38, R37, 0xf0, RZ, 0xc0, !PT ;  /* 0x000000f025267812 */ /* 0x000fe200078ec0ff */
[----:B------:R4:W-:Y:S01]  /*3090*/  STS [R4+0x400], R13 ;  /* 0x0004000d04007388 */ /* 0x0009e20000000800 */
[----:B------:R-:W-:Y:S01]  /*30a0*/  VIADD R37, R30, UR4 ;  /* 0x000000041e257c36 */ /* 0x000fe20008000000 */
[----:B------:R-:W-:-:S02]  /*30b0*/  I2FP.F32.S32 R29, R29 ;  /* 0x0000001d001d7245 */ /* 0x000fc40000201400 */
[----:B------:R-:W-:Y:S01]  /*30c0*/  STS [R3+0x800], R14 ;  /* 0x0008000e03007388 */ /* 0x000fe20000000800 */
[----:B------:R-:W-:Y:S01]  /*30d0*/  LOP3.LUT R30, R45, 0x4, RZ, 0xfc, !PT ;  /* 0x000000042d1e7812 */ /* 0x000fe200078efcff */
[----:B------:R-:W-:Y:S02]  /*30e0*/  IMAD R44, R31, -0x500, R44 ;  /* 0xfffffb001f2c7824 */ /* 0x000fe400078e022c */
[----:B------:R-:W-:Y:S01]  /*30f0*/  STS [R2+0xc00], R15 ;  /* 0x000c000f02007388 */ /* 0x000fe20000000800 */
[----:B------:R-:W-:-:S03]  /*3100*/  ISETP.GE.AND P5, PT, R30, 0x40, PT ;  /* 0x000000401e00780c */ /* 0x000fc60003fa6270 */
[----:B------:R0:W-:Y:S01]  /*3110*/  STS [R5+0x100], R16 ;  /* 0x0001001005007388 */ /* 0x0001e20000000800 */
[----:B------:R-:W-:Y:S01]  /*3120*/  LOP3.LUT R30, R45, 0x8, RZ, 0xfc, !PT ;  /* 0x000000082d1e7812 */ /* 0x000fe200078efcff */
[----:B------:R-:W-:Y:S01]  /*3130*/  IMAD R44, R31, 0x14000, R44 ;  /* 0x000140001f2c7824 */ /* 0x000fe200078e022c */
[----:B------:R-:W-:Y:S01]  /*3140*/  SEL R70, R70, RZ, P2 ;  /* 0x000000ff46467207 */ /* 0x000fe20001000000 */
[----:B------:R-:W-:Y:S01]  /*3150*/  STS [R4+0x500], R17 ;  /* 0x0005001104007388 */ /* 0x000fe20000000800 */
[----:B------:R-:W-:Y:S02]  /*3160*/  I2FP.F32.S32 R28, R28 ;  /* 0x0000001c001c7245 */ /* 0x000fe40000201400 */
[----:B------:R-:W-:Y:S01]  /*3170*/  ISETP.GE.AND P4, PT, R30, 0x40, PT ;  /* 0x000000401e00780c */ /* 0x000fe20003f86270 */
[----:B------:R-:W-:Y:S01]  /*3180*/  STS [R3+0x900], R18 ;  /* 0x0009001203007388 */ /* 0x000fe20000000800 */
[----:B------:R-:W-:-:S03]  /*3190*/  LOP3.LUT R30, R45, 0xc, RZ, 0xfc, !PT ;  /* 0x0000000c2d1e7812 */ /* 0x000fc600078efcff */
[----:B------:R-:W-:Y:S04]  /*31a0*/  STS [R2+0xd00], R19 ;  /* 0x000d001302007388 */ /* 0x000fe80000000800 */
[----:B------:R-:W-:Y:S04]  /*31b0*/  STS [R5+0x200], R20 ;  /* 0x0002001405007388 */ /* 0x000fe80000000800 */
[----:B------:R-:W-:Y:S04]  /*31c0*/  STS [R4+0x600], R21 ;  /* 0x0006001504007388 */ /* 0x000fe80000000800 */
[----:B------:R-:W-:Y:S01]  /*31d0*/  STS [R3+0xa00], R22 ;  /* 0x000a001603007388 */ /* 0x000fe20000000800 */
[----:B------:R-:W-:-:S03]  /*31e0*/  SHF.R.U32.HI R7, RZ, 0x2, R7 ;  /* 0x00000002ff077819 */ /* 0x000fc60000011607 */
[----:B------:R-:W-:Y:S01]  /*31f0*/  STS [R2+0xe00], R23 ;  /* 0x000e001702007388 */ /* 0x000fe20000000800 */
[----:B------:R-:W-:-:S03]  /*3200*/  I2FP.F32.S32 R11, R11 ;  /* 0x0000000b000b7245 */ /* 0x000fc60000201400 */
[----:B------:R-:W-:Y:S04]  /*3210*/  STS [R5+0x300], R24 ;  /* 0x0003001805007388 */ /* 0x000fe80000000800 */
[----:B------:R-:W-:Y:S04]  /*3220*/  STS [R4+0x700], R25 ;  /* 0x0007001904007388 */ /* 0x000fe80000000800 */
[----:B------:R-:W-:Y:S01]  /*3230*/  STS [R3+0xb00], R26 ;  /* 0x000b001a03007388 */ /* 0x000fe20000000800 */
[----:B------:R-:W-:-:S03]  /*3240*/  LOP3.LUT R0, R7, 0x30, RZ, 0xc0, !PT ;  /* 0x0000003007007812 */ /* 0x000fc600078ec0ff */
[----:B------:R-:W-:Y:S01]  /*3250*/  STS [R2+0xf00], R27 ;  /* 0x000f001b02007388 */ /* 0x000fe20000000800 */
[----:B------:R-:W-:-:S04]  /*3260*/  LOP3.LUT R7, R6, 0x400, RZ, 0xfc, !PT ;  /* 0x0000040006077812 */ /* 0x000fc800078efcff */
[----:B------:R-:W-:Y:S02]  /*3270*/  SHF.R.U32.HI R8, RZ, 0x4, R7 ;  /* 0x00000004ff087819 */ /* 0x000fe40000011607 */
[----:B------:R-:W-:Y:S02]  /*3280*/  IADD3 R7, R0, UR4, RZ ;  /* 0x0000000400077c10 */ /* 0x000fe4000fffe0ff */
[----:B------:R-:W-:-:S03]  /*3290*/  LOP3.LUT R8, R8, 0x70, RZ, 0xc0, !PT ;  /* 0x0000007008087812 */ /* 0x000fc600078ec0ff */
[----:B------:R-:W-:Y:S01]  /*32a0*/  IMAD R0, R6, 0x4, R7 ;  /* 0x0000000406007824 */ /* 0x000fe200078e0207 */
[----:B------:R-:W-:Y:S01]  /*32b0*/  BAR.SYNC.DEFER_BLOCKING 0x0 ;  /* 0x0000000000007b1d */ /* 0x000fe20000010000 */
[----:B------:R-:W-:Y:S02]  /*32c0*/  IADD3 R7, R8, UR4, RZ ;  /* 0x0000000408077c10 */ /* 0x000fe4000fffe0ff */
[----:B------:R-:W-:-:S03]  /*32d0*/  IADD3 R39, R38, UR4, RZ ;  /* 0x0000000426277c10 */ /* 0x000fc6000fffe0ff */
[----:B------:R-:W-:Y:S01]  /*32e0*/  IMAD R8, R6, 0x4, R7 ;  /* 0x0000000406087824 */ /* 0x000fe200078e0207 */
[----:B----4-:R-:W-:Y:S01]  /*32f0*/  SEL R13, R68, RZ, P1 ;  /* 0x000000ff440d7207 */ /* 0x010fe20000800000 */
[----:B------:R-:W1:Y:S01]  /*3300*/  LDS.128 R24, [R0] ;  /* 0x0000000000187984 */ /* 0x000e620000000c00 */
[----:B-----5:R-:W-:-:S03]  /*3310*/  SEL R12, R69, RZ, P1 ;  /* 0x000000ff450c7207 */ /* 0x020fc60000800000 */
[----:B------:R-:W-:Y:S01]  /*3320*/  FADD R56, R56, R13 ;  /* 0x0000000d38387221 */ /* 0x000fe20000000000 */
[----:B--2---:R-:W-:Y:S01]  /*3330*/  SEL R50, R67, RZ, P2 ;  /* 0x000000ff43327207 */ /* 0x004fe20001000000 */
[----:B------:R-:W2:Y:S01]  /*3340*/  LDS.128 R20, [R8+0x1000] ;  /* 0x0010000008147984 */ /* 0x000ea20000000c00 */
[----:B------:R-:W-:Y:S02]  /*3350*/  SEL R71, R71, RZ, P0 ;  /* 0x000000ff47477207 */ /* 0x000fe40000000000 */
[----:B0-----:R-:W-:Y:S01]  /*3360*/  SEL R16, R73, RZ, P1 ;  /* 0x000000ff49107207 */ /* 0x001fe20000800000 */
[----:B------:R-:W-:Y:S01]  /*3370*/  FADD R50, R53, R50 ;  /* 0x0000003235327221 */ /* 0x000fe20000000000 */
[----:B---3--:R-:W-:Y:S02]  /*3380*/  SEL R33, R33, RZ, P0 ;  /* 0x000000ff21217207 */ /* 0x008fe40000000000 */
[----:B------:R-:W-:Y:S02]  /*3390*/  SEL R13, R32, RZ, P6 ;  /* 0x000000ff200d7207 */ /* 0x000fe40003000000 */
[----:B------:R-:W-:-:S02]  /*33a0*/  SEL R32, R9, RZ, P6 ;  /* 0x000000ff09207207 */ /* 0x000fc40003000000 */
[----:B------:R-:W-:Y:S02]  /*33b0*/  SEL R14, R51, RZ, P1 ;  /* 0x000000ff330e7207 */ /* 0x000fe40000800000 */
[----:B------:R-:W-:Y:S02]  /*33c0*/  FSETP.GT.AND P1, PT, |R29|, 8.50705917302346158658e+37, PT ;  /* 0x7e8000001d00780b */ /* 0x000fe40003f24200 */
[----:B------:R-:W-:Y:S02]  /*33d0*/  SEL R31, R48, RZ, P2 ;  /* 0x000000ff301f7207 */ /* 0x000fe40001000000 */
[----:B------:R-:W-:Y:S02]  /*33e0*/  SEL R49, R49, RZ, P2 ;  /* 0x000000ff31317207 */ /* 0x000fe40001000000 */
[----:B------:R-:W-:Y:S02]  /*33f0*/  SEL R9, R74, RZ, P0 ;  /* 0x000000ff4a097207 */ /* 0x000fe40000000000 */
[----:B------:R-:W-:-:S02]  /*3400*/  SEL R15, R36, RZ, P0 ;  /* 0x000000ff240f7207 */ /* 0x000fc40000000000 */
[----:B------:R-:W-:Y:S02]  /*3410*/  FSETP.GEU.AND P0, PT, |R29|, 1.175494350822287508e-38, PT ;  /* 0x008000001d00780b */ /* 0x000fe40003f0e200 */
[C---:B------:R-:W-:Y:S01]  /*3420*/  ISETP.GE.AND P2, PT, R45.reuse, 0x40, PT ;  /* 0x000000402d00780c */ /* 0x040fe20003f46270 */
[----:B------:R-:W-:Y:S01]  /*3430*/  IMAD R45, R45, 0x500, R44 ;  /* 0x000005002d2d7824 */ /* 0x000fe200078e022c */
[----:B------:R-:W-:Y:S02]  /*3440*/  SEL R34, R34, RZ, P6 ;  /* 0x000000ff22227207 */ /* 0x000fe40003000000 */
[----:B------:R-:W-:Y:S01]  /*3450*/  SEL R35, R35, RZ, P6 ;  /* 0x000000ff23237207 */ /* 0x000fe20003000000 */
[----:B------:R-:W-:Y:S01]  /*3460*/  FADD R48, R57, R70 ;  /* 0x0000004639307221 */ /* 0x000fe20000000000 */
[----:B------:R-:W-:Y:S01]  /*3470*/  FSETP.GT.AND P6, PT, |R28|, 8.50705917302346158658e+37, PT ;  /* 0x7e8000001c00780b */ /* 0x000fe20003fc4200 */
[----:B------:R-:W-:Y:S01]  /*3480*/  FADD R31, R52, R31 ;  /* 0x0000001f341f7221 */ /* 0x000fe20000000000 */
[----:B------:R-:W-:Y:S01]  /*3490*/  FADD R44, R60, R49 ;  /* 0x000000313c2c7221 */ /* 0x000fe20000000000 */
[----:B------:R-:W-:Y:S01]  /*34a0*/  @P1 FMUL R29, R29, 0.25 ;  /* 0x3e8000001d1d1820 */ /* 0x000fe20000400000 */
[----:B------:R-:W-:Y:S01]  /*34b0*/  @P1 FMUL R50, R50, 0.25 ;  /* 0x3e80000032321820 */ /* 0x000fe20000400000 */
[----:B------:R-:W-:Y:S01]  /*34c0*/  @P1 FMUL R48, R48, 0.25 ;  /* 0x3e80000030301820 */ /* 0x000fe20000400000 */
[----:B------:R-:W-:Y:S01]  /*34d0*/  @P1 FMUL R31, R31, 0.25 ;  /* 0x3e8000001f1f1820 */ /* 0x000fe20000400000 */
[----:B------:R-:W-:Y:S01]  /*34e0*/  @P1 FMUL R44, R44, 0.25 ;  /* 0x3e8000002c2c1820 */ /* 0x000fe20000400000 */
[----:B------:R-:W-:Y:S01]  /*34f0*/  FADD R32, R59, R32 ;  /* 0x000000203b207221 */ /* 0x000fe20000000000 */
[----:B------:R-:W-:Y:S01]  /*3500*/  FADD R65, R65, R12 ;  /* 0x0000000c41417221 */ /* 0x000fe20000000000 */
[----:B------:R-:W-:Y:S01]  /*3510*/  @!P0 FMUL R29, R29, 16777216 ;  /* 0x4b8000001d1d8820 */ /* 0x000fe20000400000 */
[----:B------:R-:W-:Y:S01]  /*3520*/  FADD R57, R61, R14 ;  /* 0x0000000e3d397221 */ /* 0x000fe20000000000 */
[----:B------:R-:W-:Y:S01]  /*3530*/  FADD R59, R55, R16 ;  /* 0x00000010373b7221 */ /* 0x000fe20000000000 */
[----:B------:R-:W-:Y:S01]  /*3540*/  @!P0 FMUL R50, R50, 16777216 ;  /* 0x4b80000032328820 */ /* 0x000fe20000400000 */
[----:B------:R-:W-:Y:S01]  /*3550*/  @!P0 FMUL R48, R48, 16777216 ;  /* 0x4b80000030308820 */ /* 0x000fe20000400000 */
[----:B------:R-:W-:Y:S01]  /*3560*/  @!P0 FMUL R31, R31, 16777216 ;  /* 0x4b8000001f1f8820 */ /* 0x000fe20000400000 */
[----:B------:R-:W-:Y:S01]  /*3570*/  @!P0 FMUL R44, R44, 16777216 ;  /* 0x4b8000002c2c8820 */ /* 0x000fe20000400000 */
[----:B------:R-:W-:-:S02]  /*3580*/  FSETP.GT.AND P0, PT, |R11|, 8.50705917302346158658e+37, PT ;  /* 0x7e8000000b00780b */ /* 0x000fc40003f04200 */
[C---:B------:R-:W-:Y:S01]  /*3590*/  FSETP.GEU.AND P1, PT, |R28|.reuse, 1.175494350822287508e-38, PT ;  /* 0x008000001c00780b */ /* 0x040fe20003f2e200 */
[----:B------:R-:W-:Y:S01]  /*35a0*/  @P6 FMUL R28, R28, 0.25 ;  /* 0x3e8000001c1c6820 */ /* 0x000fe20000400000 */
[----:B------:R-:W-:Y:S01]  /*35b0*/  @P6 FMUL R56, R56, 0.25 ;  /* 0x3e80000038386820 */ /* 0x000fe20000400000 */
[----:B------:R-:W-:Y:S01]  /*35c0*/  @P6 FMUL R65, R65, 0.25 ;  /* 0x3e80000041416820 */ /* 0x000fe20000400000 */
[----:B------:R-:W-:Y:S01]  /*35d0*/  @P6 FMUL R57, R57, 0.25 ;  /* 0x3e80000039396820 */ /* 0x000fe20000400000 */
[----:B------:R-:W-:Y:S01]  /*35e0*/  @P6 FMUL R59, R59, 0.25 ;  /* 0x3e8000003b3b6820 */ /* 0x000fe20000400000 */
[----:B------:R-:W-:Y:S01]  /*35f0*/  FSETP.GEU.AND P6, PT, |R11|, 1.175494350822287508e-38, PT ;  /* 0x008000000b00780b */ /* 0x000fe20003fce200 */
[----:B------:R-:W-:Y:S01]  /*3600*/  FADD R62, R62, R33 ;  /* 0x000000213e3e7221 */ /* 0x000fe20000000000 */
[----:B------:R-:W-:-:S03]  /*3610*/  I2FP.F32.S32 R33, R10 ;  /* 0x0000000a00217245 */ /* 0x000fc60000201400 */
[----:B------:R-:W-:Y:S02]  /*3620*/  @P0 FMUL R11, R11, 0.25 ;  /* 0x3e8000000b0b0820 */ /* 0x000fe40000400000 */
[----:B------:R-:W-:Y:S01]  /*3630*/  @!P1 FMUL R28, R28, 16777216 ;  /* 0x4b8000001c1c9820 */ /* 0x000fe20000400000 */
[----:B------:R-:W0:Y:S01]  /*3640*/  MUFU.RCP R29, R29 ;  /* 0x0000001d001d7308 */ /* 0x000e220000001000 */
[----:B------:R-:W-:Y:S01]  /*3650*/  LEA R7, R6, R37, 0x2 ;  /* 0x0000002506077211 */ /* 0x000fe200078e10ff */
[----:B------:R-:W-:Y:S01]  /*3660*/  FADD R66, R66, R71 ;  /* 0x0000004742427221 */ /* 0x000fe20000000000 */
[----:B------:R-:W-:Y:S01]  /*3670*/  FADD R60, R58, R9 ;  /* 0x000000093a3c7221 */ /* 0x000fe20000000000 */
[----:B------:R-:W-:Y:S01]  /*3680*/  @!P1 FMUL R56, R56, 16777216 ;  /* 0x4b80000038389820 */ /* 0x000fe20000400000 */
[----:B------:R-:W-:Y:S01]  /*3690*/  @!P6 FMUL R11, R11, 16777216 ;  /* 0x4b8000000b0be820 */ /* 0x000fe20000400000 */
[----:B------:R-:W-:Y:S01]  /*36a0*/  @!P1 FMUL R65, R65, 16777216 ;  /* 0x4b80000041419820 */ /* 0x000fe20000400000 */
[----:B------:R-:W-:Y:S01]  /*36b0*/  @!P1 FMUL R57, R57, 16777216 ;  /* 0x4b80000039399820 */ /* 0x000fe20000400000 */
[----:B------:R-:W-:Y:S01]  /*36c0*/  @!P1 FMUL R59, R59, 16777216 ;  /* 0x4b8000003b3b9820 */ /* 0x000fe20000400000 */
[----:B------:R-:W-:Y:S01]  /*36d0*/  FADD R42, R42, R15 ;  /* 0x0000000f2a2a7221 */ /* 0x000fe20000000000 */
[----:B------:R-:W-:Y:S01]  /*36e0*/  IMAD R6, R6, 0x4, R39 ;  /* 0x0000000406067824 */ /* 0x000fe200078e0227 */
[C---:B------:R-:W-:Y:S01]  /*36f0*/  FSETP.GT.AND P1, PT, |R33|.reuse, 8.50705917302346158658e+37, PT ;  /* 0x7e8000002100780b */ /* 0x040fe20003f24200 */
[----:B------:R-:W3:Y:S01]  /*3700*/  MUFU.RCP R28, R28 ;  /* 0x0000001c001c7308 */ /* 0x000ee20000001000 */
[----:B------:R-:W-:Y:S01]  /*3710*/  @P0 FMUL R66, R66, 0.25 ;  /* 0x3e80000042420820 */ /* 0x000fe20000400000 */
[----:B------:R-:W-:Y:S01]  /*3720*/  @P0 FMUL R62, R62, 0.25 ;  /* 0x3e8000003e3e0820 */ /* 0x000fe20000400000 */
[----:B------:R-:W-:Y:S01]  /*3730*/  @P0 FMUL R60, R60, 0.25 ;  /* 0x3e8000003c3c0820 */ /* 0x000fe20000400000 */
[----:B------:R-:W-:Y:S01]  /*3740*/  @P0 FMUL R42, R42, 0.25 ;  /* 0x3e8000002a2a0820 */ /* 0x000fe20000400000 */
[----:B------:R-:W-:Y:S01]  /*3750*/  FADD R54, R54, R13 ;  /* 0x0000000d36367221 */ /* 0x000fe20000000000 */
[----:B------:R-:W-:Y:S01]  /*3760*/  FSETP.GEU.AND P0, PT, |R33|, 1.175494350822287508e-38, PT ;  /* 0x008000002100780b */ /* 0x000fe20003f0e200 */
[----:B------:R-:W4:Y:S01]  /*3770*/  LDS.128 R16, [R7+0x2000] ;  /* 0x0020000007107984 */ /* 0x000f220000000c00 */
[----:B------:R-:W5:Y:S03]  /*3780*/  MUFU.RCP R11, R11 ;  /* 0x0000000b000b7308 */ /* 0x000f660000001000 */
[----:B------:R-:W1:Y:S01]  /*3790*/  LDS.128 R12, [R6+0x3000] ;  /* 0x00300000060c7984 */ /* 0x000e620000000c00 */
[----:B------:R-:W-:Y:S01]  /*37a0*/  SEL R43, R43, RZ, P3 ;  /* 0x000000ff2b2b7207 */ /* 0x000fe20001800000 */
[----:B0-----:R-:W-:Y:S01]  /*37b0*/  FMUL R46, R29, R31 ;  /* 0x0000001f1d2e7220 */ /* 0x001fe20000400000 */
[----:B------:R-:W-:Y:S01]  /*37c0*/  ISETP.GE.AND P3, PT, R30, 0x40, PT ;  /* 0x000000401e00780c */ /* 0x000fe20003f66270 */
[----:B------:R-:W-:Y:S01]  /*37d0*/  @P1 FMUL R33, R33, 0.25 ;  /* 0x3e80000021211820 */ /* 0x000fe20000400000 */
[----:B------:R-:W0:Y:S01]  /*37e0*/  LDC.64 R30, c[0x0][0x218] ;  /* 0x00008600ff1e7b82 */ /* 0x000e220000000a00 */
[----:B------:R-:W-:Y:S01]  /*37f0*/  @!P6 FMUL R62, R62, 16777216 ;  /* 0x4b8000003e3ee820 */ /* 0x000fe20000400000 */
[C---:B------:R-:W-:Y:S01]  /*3800*/  FMUL R50, R29.reuse, R50 ;  /* 0x000000321d327220 */ /* 0x040fe20000400000 */
[C---:B------:R-:W-:Y:S01]  /*3810*/  FMUL R48, R29.reuse, R48 ;  /* 0x000000301d307220 */ /* 0x040fe20000400000 */
[----:B------:R-:W-:Y:S01]  /*3820*/  FMUL R44, R29, R44 ;  /* 0x0000002c1d2c7220 */ /* 0x000fe20000400000 */
[C---:B---3--:R-:W-:Y:S01]  /*3830*/  FMUL R51, R28.reuse, R56 ;  /* 0x000000381c337220 */ /* 0x048fe20000400000 */
[C---:B------:R-:W-:Y:S01]  /*3840*/  FMUL R55, R28.reuse, R65 ;  /* 0x000000411c377220 */ /* 0x040fe20000400000 */
[C---:B------:R-:W-:Y:S01]  /*3850*/  FMUL R57, R28.reuse, R57 ;  /* 0x000000391c397220 */ /* 0x040fe20000400000 */
[----:B------:R-:W-:Y:S01]  /*3860*/  FMUL R59, R28, R59 ;  /* 0x0000003b1c3b7220 */ /* 0x000fe20000400000 */
[----:B------:R-:W-:Y:S01]  /*3870*/  @!P6 FMUL R66, R66, 16777216 ;  /* 0x4b8000004242e820 */ /* 0x000fe20000400000 */
[----:B------:R-:W-:Y:S01]  /*3880*/  @!P6 FMUL R60, R60, 16777216 ;  /* 0x4b8000003c3ce820 */ /* 0x000fe20000400000 */
[----:B------:R-:W-:Y:S01]  /*3890*/  @!P6 FMUL R42, R42, 16777216 ;  /* 0x4b8000002a2ae820 */ /* 0x000fe20000400000 */
[----:B------:R-:W-:Y:S01]  /*38a0*/  @!P0 FMUL R33, R33, 16777216 ;  /* 0x4b80000021218820 */ /* 0x000fe20000400000 */
[----:B------:R-:W3:Y:S01]  /*38b0*/  LDC.64 R28, c[0x0][0x220] ;  /* 0x00008800ff1c7b82 */ /* 0x000ee20000000a00 */
[C---:B-----5:R-:W-:Y:S01]  /*38c0*/  FMUL R58, R11.reuse, R62 ;  /* 0x0000003e0b3a7220 */ /* 0x060fe20000400000 */
[C---:B------:R-:W-:Y:S01]  /*38d0*/  FMUL R56, R11.reuse, R66 ;  /* 0x000000420b387220 */ /* 0x040fe20000400000 */
[C---:B------:R-:W-:Y:S01]  /*38e0*/  FMUL R60, R11.reuse, R60 ;  /* 0x0000003c0b3c7220 */ /* 0x040fe20000400000 */
[----:B------:R-:W-:Y:S01]  /*38f0*/  FMUL R62, R11, R42 ;  /* 0x0000002a0b3e7220 */ /* 0x000fe20000400000 */
[----:B------:R-:W-:Y:S01]  /*3900*/  FADD R64, R64, R43 ;  /* 0x0000002b40407221 */ /* 0x000fe20000000000 */
[----:B------:R-:W5:Y:S02]  /*3910*/  MUFU.RCP R33, R33 ;  /* 0x0000002100217308 */ /* 0x000f640000001000 */
[----:B------:R-:W4:Y:S01]  /*3920*/  LDC.64 R10, c[0x0][0x228] ;  /* 0x00008a00ff0a7b82 */ /* 0x000f220000000a00 */
[----:B------:R-:W-:Y:S01]  /*3930*/  FADD R63, R63, R34 ;  /* 0x000000223f3f7221 */ /* 0x000fe20000000000 */
[----:B------:R-:W-:Y:S01]  /*3940*/  FADD R64, R64, R35 ;  /* 0x0000002340407221 */ /* 0x000fe20000000000 */
[----:B------:R-:W-:Y:S01]  /*3950*/  @P1 FMUL R54, R54, 0.25 ;  /* 0x3e80000036361820 */ /* 0x000fe20000400000 */
[----:B------:R-:W-:Y:S01]  /*3960*/  @P1 FMUL R32, R32, 0.25 ;  /* 0x3e80000020201820 */ /* 0x000fe20000400000 */
[----:B------:R-:W-:Y:S01]  /*3970*/  @P1 FMUL R63, R63, 0.25 ;  /* 0x3e8000003f3f1820 */ /* 0x000fe20000400000 */
[----:B------:R-:W-:Y:S01]  /*3980*/  @P1 FMUL R64, R64, 0.25 ;  /* 0x3e80000040401820 */ /* 0x000fe20000400000 */
[----:B------:R-:W-:Y:S01]  /*3990*/  IADD3 R49, R45, 0x1400, RZ ;  /* 0x000014002d317810 */ /* 0x000fe20007ffe0ff */
[----:B------:R-:W-:Y:S01]  /*39a0*/  @!P0 FMUL R54, R54, 16777216 ;  /* 0x4b80000036368820 */ /* 0x000fe20000400000 */
[----:B------:R-:W-:Y:S01]  /*39b0*/  @!P0 FMUL R32, R32, 16777216 ;  /* 0x4b80000020208820 */ /* 0x000fe20000400000 */
[----:B------:R-:W-:Y:S01]  /*39c0*/  @!P0 FMUL R63, R63, 16777216 ;  /* 0x4b8000003f3f8820 */ /* 0x000fe20000400000 */
[----:B------:R-:W-:Y:S01]  /*39d0*/  @!P0 FMUL R64, R64, 16777216 ;  /* 0x4b80000040408820 */ /* 0x000fe20000400000 */
[C---:B------:R-:W-:Y:S01]  /*39e0*/  VIADD R47, R45.reuse, 0x2800 ;  /* 0x000028002d2f7836 */ /* 0x040fe20000000000 */
[----:B------:R-:W-:Y:S01]  /*39f0*/  IADD3 R9, R45, 0x3c00, RZ ;  /* 0x00003c002d097810 */ /* 0x000fe20007ffe0ff */
[----:B0-----:R-:W-:-:S04]  /*3a00*/  IMAD.WIDE R34, R45, 0x4, R30 ;  /* 0x000000042d227825 */ /* 0x001fc800078e021e */
[C---:B-----5:R-:W-:Y:S01]  /*3a10*/  FMUL R61, R33.reuse, R54 ;  /* 0x00000036213d7220 */ /* 0x060fe20000400000 */
[C---:B------:R-:W-:Y:S01]  /*3a20*/  FMUL R65, R33.reuse, R32 ;  /* 0x0000002021417220 */ /* 0x040fe20000400000 */
[----:B------:R-:W-:Y:S01]  /*3a30*/  FMUL R63, R33, R63 ;  /* 0x0000003f213f7220 */ /* 0x000fe20000400000 */
[----:B------:R-:W-:-:S04]  /*3a40*/  IMAD.WIDE R36, R49, 0x4, R30 ;  /* 0x0000000431247825 */ /* 0x000fc800078e021e */
[----:B------:R-:W-:Y:S01]  /*3a50*/  FMUL R67, R33, R64 ;  /* 0x0000004021437220 */ /* 0x000fe20000400000 */
[--C-:B------:R-:W-:Y:S01]  /*3a60*/  IMAD.WIDE R32, R47, 0x4, R30.reuse ;  /* 0x000000042f207825 */ /* 0x100fe200078e021e */
[----:B-1----:R0:W-:Y:S03]  /*3a70*/  @!P2 STG.E.128 desc[UR6][R34.64], R24 ;  /* 0x000000182200a986 */ /* 0x0021e6000c101d06 */
[----:B------:R-:W-:Y:S01]  /*3a80*/  IMAD.WIDE R30, R9, 0x4, R30 ;  /* 0x00000004091e7825 */ /* 0x000fe200078e021e */
[----:B--2---:R1:W-:Y:S03]  /*3a90*/  @!P5 STG.E.128 desc[UR6][R36.64], R20 ;  /* 0x000000142400d986 */ /* 0x0043e6000c101d06 */
[--C-:B---3--:R-:W-:Y:S01]  /*3aa0*/  IMAD.WIDE R38, R45, 0x4, R28.reuse ;  /* 0x000000042d267825 */ /* 0x108fe200078e021c */
[----:B----4-:R-:W-:Y:S03]  /*3ab0*/  @!P4 STG.E.128 desc[UR6][R32.64], R16 ;  /* 0x000000102000c986 */ /* 0x010fe6000c101d06 */
[--C-:B------:R-:W-:Y:S01]  /*3ac0*/  IMAD.WIDE R40, R49, 0x4, R28.reuse ;  /* 0x0000000431287825 */ /* 0x100fe200078e021c */
[----:B------:R-:W-:Y:S03]  /*3ad0*/  @!P3 STG.E.128 desc[UR6][R30.64], R12 ;  /* 0x0000000c1e00b986 */ /* 0x000fe6000c101d06 */
[--C-:B------:R-:W-:Y:S01]  /*3ae0*/  IMAD.WIDE R42, R47, 0x4, R28.reuse ;  /* 0x000000042f2a7825 */ /* 0x100fe200078e021c */
[----:B------:R-:W-:Y:S03]  /*3af0*/  @!P2 STG.E.128 desc[UR6][R38.64], R24 ;  /* 0x000000182600a986 */ /* 0x000fe6000c101d06 */
[----:B------:R-:W-:Y:S01]  /*3b00*/  IMAD.WIDE R28, R9, 0x4, R28 ;  /* 0x00000004091c7825 */ /* 0x000fe200078e021c */
[----:B------:R-:W-:Y:S03]  /*3b10*/  @!P5 STG.E.128 desc[UR6][R40.64], R20 ;  /* 0x000000142800d986 */ /* 0x000fe6000c101d06 */
[--C-:B0-----:R-:W-:Y:S01]  /*3b20*/  IMAD.WIDE R34, R45, 0x4, R10.reuse ;  /* 0x000000042d227825 */ /* 0x101fe200078e020a */
[----:B------:R-:W-:Y:S03]  /*3b30*/  @!P4 STG.E.128 desc[UR6][R42.64], R16 ;  /* 0x000000102a00c986 */ /* 0x000fe6000c101d06 */
[--C-:B-1----:R-:W-:Y:S01]  /*3b40*/  IMAD.WIDE R36, R49, 0x4, R10.reuse ;  /* 0x0000000431247825 */ /* 0x102fe200078e020a */
[----:B------:R-:W-:Y:S03]  /*3b50*/  @!P3 STG.E.128 desc[UR6][R28.64], R12 ;  /* 0x0000000c1c00b986 */ /* 0x000fe6000c101d06 */
[--C-:B------:R-:W-:Y:S01]  /*3b60*/  IMAD.WIDE R52, R47, 0x4, R10.reuse ;  /* 0x000000042f347825 */ /* 0x100fe200078e020a */
[----:B------:R-:W-:Y:S03]  /*3b70*/  @!P2 STG.E.128 desc[UR6][R34.64], R24 ;  /* 0x000000182200a986 */ /* 0x000fe6000c101d06 */
[----:B------:R-:W-:Y:S01]  /*3b80*/  IMAD.WIDE R10, R9, 0x4, R10 ;  /* 0x00000004090a7825 */ /* 0x000fe200078e020a */
[----:B------:R-:W-:Y:S04]  /*3b90*/  @!P5 STG.E.128 desc[UR6][R36.64], R20 ;  /* 0x000000142400d986 */ /* 0x000fe8000c101d06 */
[----:B------:R0:W-:Y:S04]  /*3ba0*/  @!P4 STG.E.128 desc[UR6][R52.64], R16 ;  /* 0x000000103400c986 */ /* 0x0001e8000c101d06 */
[----:B------:R1:W-:Y:S01]  /*3bb0*/  @!P3 STG.E.128 desc[UR6][R10.64], R12 ;  /* 0x0000000c0a00b986 */ /* 0x0003e2000c101d06 */
[----:B------:R-:W-:Y:S08]  /*3bc0*/  BAR.SYNC.DEFER_BLOCKING 0x0 ;  /* 0x0000000000007b1d */ /* 0x000ff00000010000 */
[----:B0-----:R-:W1:Y:S01]  /*3bd0*/  LDC.64 R16, c[0x0][0x230] ;  /* 0x00008c00ff107b82 */ /* 0x001e620000000a00 */
[----:B------:R-:W-:Y:S04]  /*3be0*/  STS [R5], R50 ;  /* 0x0000003205007388 */ /* 0x000fe80000000800 */
[----:B------:R-:W-:Y:S04]  /*3bf0*/  STS [R4+0x400], R51 ;  /* 0x0004003304007388 */ /* 0x000fe80000000800 */
        /* <DEDUP_REMOVED lines=13> */
[----:B------:R-:W-:Y:S01]  /*3cd0*/  STS [R2+0xf00], R67 ;  /* 0x000f004302007388 */ /* 0x000fe20000000800 */
[----:B------:R-:W-:Y:S06]  /*3ce0*/  BAR.SYNC.DEFER_BLOCKING 0x0 ;  /* 0x0000000000007b1d */ /* 0x000fec0000010000 */
[----:B------:R-:W0:Y:S04]  /*3cf0*/  LDS.128 R28, [R0] ;  /* 0x00000000001c7984 */ /* 0x000e280000000c00 */
[----:B------:R-:W2:Y:S04]  /*3d00*/  LDS.128 R20, [R8+0x1000] ;  /* 0x0010000008147984 */ /* 0x000ea80000000c00 */
[----:B------:R-:W3:Y:S01]  /*3d10*/  LDS.128 R24, [R7+0x2000] ;  /* 0x0020000007187984 */ /* 0x000ee20000000c00 */
[----:B-1----:R-:W-:-:S04]  /*3d20*/  IMAD.WIDE R10, R45, 0x4, R16 ;  /* 0x000000042d0a7825 */ /* 0x002fc800078e0210 */
[----:B------:R-:W-:-:S04]  /*3d30*/  IMAD.WIDE R12, R49, 0x4, R16 ;  /* 0x00000004310c7825 */ /* 0x000fc800078e0210 */
[----:B------:R-:W-:Y:S01]  /*3d40*/  IMAD.WIDE R14, R47, 0x4, R16 ;  /* 0x000000042f0e7825 */ /* 0x000fe200078e0210 */
[----:B0-----:R0:W-:Y:S04]  /*3d50*/  @!P2 STG.E.128 desc[UR6][R10.64], R28 ;  /* 0x0000001c0a00a986 */ /* 0x0011e8000c101d06 */
[----:B--2---:R0:W-:Y:S04]  /*3d60*/  @!P5 STG.E.128 desc[UR6][R12.64], R20 ;  /* 0x000000140c00d986 */ /* 0x0041e8000c101d06 */
[----:B---3--:R0:W-:Y:S02]  /*3d70*/  @!P4 STG.E.128 desc[UR6][R14.64], R24 ;  /* 0x000000180e00c986 */ /* 0x0081e4000c101d06 */
[----:B0-----:R-:W-:Y:S05]  /*3d80*/  @P3 EXIT ;  /* 0x000000000000394d */ /* 0x001fea0003800000 */
[----:B------:R-:W0:Y:S01]  /*3d90*/  LDS.128 R4, [R6+0x3000] ;  /* 0x0030000006047984 */ /* 0x000e220000000c00 */
[----:B------:R-:W-:-:S05]  /*3da0*/  IMAD.WIDE R2, R9, 0x4, R16 ;  /* 0x0000000409027825 */ /* 0x000fca00078e0210 */
[----:B0-----:R-:W-:Y:S01]  /*3db0*/  STG.E.128 desc[UR6][R2.64], R4 ;  /* 0x0000000402007986 */ /* 0x001fe2000c101d06 */
[----:B------:R-:W-:Y:S05]  /*3dc0*/  EXIT ;  /* 0x000000000000794d */ /* 0x000fea0003800000 */
.L_x_0:
[----:B------:R-:W-:-:S00]  /*3dd0*/  BRA `(.L_x_0) ;  /* 0xfffffffc00fc7947 */ /* 0x000fc0000383ffff */
[----:B------:R-:W-:-:S00]  /*3de0*/  NOP ;  /* 0x0000000000007918 */ /* 0x000fc00000000000 */
        /* <DEDUP_REMOVED lines=9> */
.L_x_1:


//--------------------- .nv.shared.triton_poi_fused_avg_pool2d_convolution_45 --------------------------
	.section	.nv.shared.triton_poi_fused_avg_pool2d_convolution_45,"aw",@nobits
	.sectionflags	@""
	.align	16
	.zero		1024


//--------------------- .nv.constant0.triton_poi_fused_avg_pool2d_convolution_45 --------------------------
	.section	.nv.constant0.triton_poi_fused_avg_pool2d_convolution_45,"a",@progbits
	.sectionflags	@""
	.align	4
.nv.constant0.triton_poi_fused_avg_pool2d_convolution_45:
	.zero		576
